	.target	sm_80

	.elftype	@"ET_EXEC"


//--------------------- .note.nv.tkinfo           --------------------------
	.section	.note.nv.tkinfo,"",@"SHT_NOTE"
	.sectionflags	@"SHF_NOTE_NV_TKINFO"
	.tkinfo
        /*0018*/ 	.word	0x00000002
        /*0030*/ 	.string	""
        /*0030*/ 	.string	"ptxas"
        /*0030*/ 	.string	"Cuda compilation tools, release 13.0, V13.0.88"
        /*0030*/ 	.string	"Build cuda_13.0.r13.0/compiler.36424714_0"
        /*0030*/ 	.string	"-v  -suppress-debug-info  -lineinfo  -arch sm_80 "



//--------------------- .note.nv.cuinfo           --------------------------
	.section	.note.nv.cuinfo,"",@"SHT_NOTE"
	.sectionflags	@"SHF_NOTE_NV_CUINFO"
        /*0018*/ 	.short	0x0002
        /*001a*/ 	.short	0x0050
        /*001c*/ 	.short	0x0082
	.zero		2


//--------------------- .nv.info                  --------------------------
	.section	.nv.info,"",@"SHT_CUDA_INFO"
	.align	4


	//----- nvinfo : EIATTR_REGCOUNT
	.align		4
        /*0000*/ 	.byte	0x04, 0x2f
        /*0002*/ 	.short	(.L_2 - .L_1)
	.align		4
.L_1:
        /*0004*/ 	.word	index@(attn_fwd)
        /*0008*/ 	.word	0x000000ff


	//----- nvinfo : EIATTR_FRAME_SIZE
	.align		4
.L_2:
        /*000c*/ 	.byte	0x04, 0x11
        /*000e*/ 	.short	(.L_4 - .L_3)
	.align		4
.L_3:
        /*0010*/ 	.word	index@(attn_fwd)
        /*0014*/ 	.word	0x000002f0


	//----- nvinfo : EIATTR_MIN_STACK_SIZE
	.align		4
.L_4:
        /*0018*/ 	.byte	0x04, 0x12
        /*001a*/ 	.short	(.L_6 - .L_5)
	.align		4
.L_5:
        /*001c*/ 	.word	index@(attn_fwd)
        /*0020*/ 	.word	0x000002f0
.L_6:


//--------------------- .nv.info.attn_fwd         --------------------------
	.section	.nv.info.attn_fwd,"",@"SHT_CUDA_INFO"
	.sectionflags	@""
	.align	4


	//----- nvinfo : EIATTR_CUDA_API_VERSION
	.align		4
        /*0000*/ 	.byte	0x04, 0x37
        /*0002*/ 	.short	(.L_8 - .L_7)
.L_7:
        /*0004*/ 	.word	0x00000082


	//----- nvinfo : EIATTR_SW2861232_WAR
	.align		4
.L_8:
        /*0008*/ 	.byte	0x01, 0x35
	.zero		2


	//----- nvinfo : EIATTR_PARAM_CBANK
	.align		4
        /*000c*/ 	.byte	0x04, 0x0a
        /*000e*/ 	.short	(.L_10 - .L_9)
	.align		4
.L_9:
        /*0010*/ 	.word	index@(.nv.constant0.attn_fwd)
        /*0014*/ 	.short	0x0160
        /*0016*/ 	.short	0x0088


	//----- nvinfo : EIATTR_CBANK_PARAM_SIZE
	.align		4
.L_10:
        /*0018*/ 	.byte	0x03, 0x19
        /*001a*/ 	.short	0x0088


	//----- nvinfo : EIATTR_KPARAM_INFO
	.align		4
        /*001c*/ 	.byte	0x04, 0x17
        /*001e*/ 	.short	(.L_12 - .L_11)
.L_11:
        /*0020*/ 	.word	0x00000000
        /*0024*/ 	.short	0x0019
        /*0026*/ 	.short	0x0080
        /*0028*/ 	.byte	0x00, 0xf4, 0x21, 0x00


	//----- nvinfo : EIATTR_KPARAM_INFO
	.align		4
.L_12:
        /*002c*/ 	.byte	0x04, 0x17
        /*002e*/ 	.short	(.L_14 - .L_13)
.L_13:
        /*0030*/ 	.word	0x00000000
        /*0034*/ 	.short	0x0018
        /*0036*/ 	.short	0x0078
        /*0038*/ 	.byte	0x00, 0xf4, 0x21, 0x00


	//----- nvinfo : EIATTR_KPARAM_INFO
	.align		4
.L_14:
        /*003c*/ 	.byte	0x04, 0x17
        /*003e*/ 	.short	(.L_16 - .L_15)
.L_15:
        /*0040*/ 	.word	0x00000000
        /*0044*/ 	.short	0x0017
        /*0046*/ 	.short	0x0070
        /*0048*/ 	.byte	0x00, 0xf0, 0x11, 0x00


	//----- nvinfo : EIATTR_KPARAM_INFO
	.align		4
.L_16:
        /*004c*/ 	.byte	0x04, 0x17
        /*004e*/ 	.short	(.L_18 - .L_17)
.L_17:
        /*0050*/ 	.word	0x00000000
        /*0054*/ 	.short	0x0016
        /*0056*/ 	.short	0x006c
        /*0058*/ 	.byte	0x00, 0xf0, 0x11, 0x00


	//----- nvinfo : EIATTR_KPARAM_INFO
	.align		4
.L_18:
        /*005c*/ 	.byte	0x04, 0x17
        /*005e*/ 	.short	(.L_20 - .L_19)
.L_19:
        /*0060*/ 	.word	0x00000000
        /*0064*/ 	.short	0x0015
        /*0066*/ 	.short	0x0068
        /*0068*/ 	.byte	0x00, 0xf0, 0x11, 0x00


	//----- nvinfo : EIATTR_KPARAM_INFO
	.align		4
.L_20:
        /*006c*/ 	.byte	0x04, 0x17
        /*006e*/ 	.short	(.L_22 - .L_21)
.L_21:
        /*0070*/ 	.word	0x00000000
        /*0074*/ 	.short	0x0014
        /*0076*/ 	.short	0x0064
        /*0078*/ 	.byte	0x00, 0xf0, 0x11, 0x00


	//----- nvinfo : EIATTR_KPARAM_INFO
	.align		4
.L_22:
        /*007c*/ 	.byte	0x04, 0x17
        /*007e*/ 	.short	(.L_24 - .L_23)
.L_23:
        /*0080*/ 	.word	0x00000000
        /*0084*/ 	.short	0x0013
        /*0086*/ 	.short	0x0060
        /*0088*/ 	.byte	0x00, 0xf0, 0x11, 0x00


	//----- nvinfo : EIATTR_KPARAM_INFO
	.align		4
.L_24:
        /*008c*/ 	.byte	0x04, 0x17
        /*008e*/ 	.short	(.L_26 - .L_25)
.L_25:
        /*0090*/ 	.word	0x00000000
        /*0094*/ 	.short	0x0012
        /*0096*/ 	.short	0x005c
        /*0098*/ 	.byte	0x00, 0xf0, 0x11, 0x00


	//----- nvinfo : EIATTR_KPARAM_INFO
	.align		4
.L_26:
        /*009c*/ 	.byte	0x04, 0x17
        /*009e*/ 	.short	(.L_28 - .L_27)
.L_27:
        /*00a0*/ 	.word	0x00000000
        /*00a4*/ 	.short	0x0011
        /*00a6*/ 	.short	0x0058
        /*00a8*/ 	.byte	0x00, 0xf0, 0x11, 0x00


	//----- nvinfo : EIATTR_KPARAM_INFO
	.align		4
.L_28:
        /*00ac*/ 	.byte	0x04, 0x17
        /*00ae*/ 	.short	(.L_30 - .L_29)
.L_29:
        /*00b0*/ 	.word	0x00000000
        /*00b4*/ 	.short	0x0010
        /*00b6*/ 	.short	0x0054
        /*00b8*/ 	.byte	0x00, 0xf0, 0x11, 0x00


	//----- nvinfo : EIATTR_KPARAM_INFO
	.align		4
.L_30:
        /*00bc*/ 	.byte	0x04, 0x17
        /*00be*/ 	.short	(.L_32 - .L_31)
.L_31:
        /*00c0*/ 	.word	0x00000000
        /*00c4*/ 	.short	0x000f
        /*00c6*/ 	.short	0x0050
        /*00c8*/ 	.byte	0x00, 0xf0, 0x11, 0x00


	//----- nvinfo : EIATTR_KPARAM_INFO
	.align		4
.L_32:
        /*00cc*/ 	.byte	0x04, 0x17
        /*00ce*/ 	.short	(.L_34 - .L_33)
.L_33:
        /*00d0*/ 	.word	0x00000000
        /*00d4*/ 	.short	0x000e
        /*00d6*/ 	.short	0x004c
        /*00d8*/ 	.byte	0x00, 0xf0, 0x11, 0x00


	//----- nvinfo : EIATTR_KPARAM_INFO
	.align		4
.L_34:
        /*00dc*/ 	.byte	0x04, 0x17
        /*00de*/ 	.short	(.L_36 - .L_35)
.L_35:
        /*00e0*/ 	.word	0x00000000
        /*00e4*/ 	.short	0x000d
        /*00e6*/ 	.short	0x0048
        /*00e8*/ 	.byte	0x00, 0xf0, 0x11, 0x00


	//----- nvinfo : EIATTR_KPARAM_INFO
	.align		4
.L_36:
        /*00ec*/ 	.byte	0x04, 0x17
        /*00ee*/ 	.short	(.L_38 - .L_37)
.L_37:
        /*00f0*/ 	.word	0x00000000
        /*00f4*/ 	.short	0x000c
        /*00f6*/ 	.short	0x0044
        /*00f8*/ 	.byte	0x00, 0xf0, 0x11, 0x00


	//----- nvinfo : EIATTR_KPARAM_INFO
	.align		4
.L_38:
        /*00fc*/ 	.byte	0x04, 0x17
        /*00fe*/ 	.short	(.L_40 - .L_39)
.L_39:
        /*0100*/ 	.word	0x00000000
        /*0104*/ 	.short	0x000b
        /*0106*/ 	.short	0x0040
        /*0108*/ 	.byte	0x00, 0xf0, 0x11, 0x00


	//----- nvinfo : EIATTR_KPARAM_INFO
	.align		4
.L_40:
        /*010c*/ 	.byte	0x04, 0x17
        /*010e*/ 	.short	(.L_42 - .L_41)
.L_41:
        /*0110*/ 	.word	0x00000000
        /*0114*/ 	.short	0x000a
        /*0116*/ 	.short	0x003c
        /*0118*/ 	.byte	0x00, 0xf0, 0x11, 0x00


	//----- nvinfo : EIATTR_KPARAM_INFO
	.align		4
.L_42:
        /*011c*/ 	.byte	0x04, 0x17
        /*011e*/ 	.short	(.L_44 - .L_43)
.L_43:
        /*0120*/ 	.word	0x00000000
        /*0124*/ 	.short	0x0009
        /*0126*/ 	.short	0x0038
        /*0128*/ 	.byte	0x00, 0xf0, 0x11, 0x00


	//----- nvinfo : EIATTR_KPARAM_INFO
	.align		4
.L_44:
        /*012c*/ 	.byte	0x04, 0x17
        /*012e*/ 	.short	(.L_46 - .L_45)
.L_45:
        /*0130*/ 	.word	0x00000000
        /*0134*/ 	.short	0x0008
        /*0136*/ 	.short	0x0034
        /*0138*/ 	.byte	0x00, 0xf0, 0x11, 0x00


	//----- nvinfo : EIATTR_KPARAM_INFO
	.align		4
.L_46:
        /*013c*/ 	.byte	0x04, 0x17
        /*013e*/ 	.short	(.L_48 - .L_47)
.L_47:
        /*0140*/ 	.word	0x00000000
        /*0144*/ 	.short	0x0007
        /*0146*/ 	.short	0x0030
        /*0148*/ 	.byte	0x00, 0xf0, 0x11, 0x00


	//----- nvinfo : EIATTR_KPARAM_INFO
	.align		4
.L_48:
        /*014c*/ 	.byte	0x04, 0x17
        /*014e*/ 	.short	(.L_50 - .L_49)
.L_49:
        /*0150*/ 	.word	0x00000000
        /*0154*/ 	.short	0x0006
        /*0156*/ 	.short	0x002c
        /*0158*/ 	.byte	0x00, 0xf0, 0x11, 0x00


	//----- nvinfo : EIATTR_KPARAM_INFO
	.align		4
.L_50:
        /*015c*/ 	.byte	0x04, 0x17
        /*015e*/ 	.short	(.L_52 - .L_51)
.L_51:
        /*0160*/ 	.word	0x00000000
        /*0164*/ 	.short	0x0005
        /*0166*/ 	.short	0x0028
        /*0168*/ 	.byte	0x00, 0xf0, 0x11, 0x00


	//----- nvinfo : EIATTR_KPARAM_INFO
	.align		4
.L_52:
        /*016c*/ 	.byte	0x04, 0x17
        /*016e*/ 	.short	(.L_54 - .L_53)
.L_53:
        /*0170*/ 	.word	0x00000000
        /*0174*/ 	.short	0x0004
        /*0176*/ 	.short	0x0020
        /*0178*/ 	.byte	0x00, 0xf4, 0x21, 0x00


	//----- nvinfo : EIATTR_KPARAM_INFO
	.align		4
.L_54:
        /*017c*/ 	.byte	0x04, 0x17
        /*017e*/ 	.short	(.L_56 - .L_55)
.L_55:
        /*0180*/ 	.word	0x00000000
        /*0184*/ 	.short	0x0003
        /*0186*/ 	.short	0x0018
        /*0188*/ 	.byte	0x00, 0xf4, 0x21, 0x00


	//----- nvinfo : EIATTR_KPARAM_INFO
	.align		4
.L_56:
        /*018c*/ 	.byte	0x04, 0x17
        /*018e*/ 	.short	(.L_58 - .L_57)
.L_57:
        /*0190*/ 	.word	0x00000000
        /*0194*/ 	.short	0x0002
        /*0196*/ 	.short	0x0010
        /*0198*/ 	.byte	0x00, 0xf4, 0x21, 0x00


	//----- nvinfo : EIATTR_KPARAM_INFO
	.align		4
.L_58:
        /*019c*/ 	.byte	0x04, 0x17
        /*019e*/ 	.short	(.L_60 - .L_59)
.L_59:
        /*01a0*/ 	.word	0x00000000
        /*01a4*/ 	.short	0x0001
        /*01a6*/ 	.short	0x0008
        /*01a8*/ 	.byte	0x00, 0xf4, 0x21, 0x00


	//----- nvinfo : EIATTR_KPARAM_INFO
	.align		4
.L_60:
        /*01ac*/ 	.byte	0x04, 0x17
        /*01ae*/ 	.short	(.L_62 - .L_61)
.L_61:
        /*01b0*/ 	.word	0x00000000
        /*01b4*/ 	.short	0x0000
        /*01b6*/ 	.short	0x0000
        /*01b8*/ 	.byte	0x00, 0xf4, 0x21, 0x00


	//----- nvinfo : EIATTR_MAXREG_COUNT
	.align		4
.L_62:
        /*01bc*/ 	.byte	0x03, 0x1b
        /*01be*/ 	.short	0x00ff


	//----- nvinfo : EIATTR_NUM_BARRIERS
	.align		4
        /*01c0*/ 	.byte	0x02, 0x4c
        /*01c2*/ 	.byte	0x01
	.zero		1


	//----- nvinfo : EIATTR_ANNOTATIONS
	.align		4
        /*01c4*/ 	.byte	0x04, 0x55
        /*01c6*/ 	.short	(.L_64 - .L_63)


	//   ....[0]....
.L_63:
        /*01c8*/ 	.word	0x00000001
        /*01cc*/ 	.byte	0x00, 0x10, 0x00, 0x00, 0x01, 0x00, 0x00, 0x00, 0x40, 0x10, 0x00, 0x00, 0x01, 0x00, 0x00, 0x00
        /* <DEDUP_REMOVED lines=92> */
        /*079c*/ 	.byte	0x40, 0x4a, 0x00, 0x00, 0x01, 0x00, 0x00, 0x00, 0x80, 0x4a, 0x00, 0x00


	//----- nvinfo : EIATTR_MERCURY_ISA_VERSION
	.align		4
.L_64:
        /*07a8*/ 	.byte	0x03, 0x5f
        /*07aa*/ 	.short	0x0000


	//----- nvinfo : EIATTR_COOP_GROUP_MASK_REGIDS
	.align		4
        /*07ac*/ 	.byte	0x04, 0x29
        /*07ae*/ 	.short	(.L_66 - .L_65)


	//   ....[0]....
.L_65:
        /*07b0*/ 	.word	0xffffffff


	//   ....[1]....
        /*07b4*/ 	.word	0xffffffff


	//   ....[2]....
        /*07b8*/ 	.word	0xffffffff


	//   ....[3]....
        /*07bc*/ 	.word	0xffffffff


	//   ....[4]....
        /*07c0*/ 	.word	0xffffffff


	//   ....[5]....
        /*07c4*/ 	.word	0xffffffff


	//   ....[6]....
        /*07c8*/ 	.word	0xffffffff


	//   ....[7]....
        /*07cc*/ 	.word	0xffffffff


	//----- nvinfo : EIATTR_COOP_GROUP_INSTR_OFFSETS
	.align		4
.L_66:
        /*07d0*/ 	.byte	0x04, 0x28
        /*07d2*/ 	.short	(.L_68 - .L_67)


	//   ....[0]....
.L_67:
        /*07d4*/ 	.word	0x00005900


	//   ....[1]....
        /*07d8*/ 	.word	0x00005910


	//   ....[2]....
        /*07dc*/ 	.word	0x00005a90


	//   ....[3]....
        /*07e0*/ 	.word	0x00005b50


	//   ....[4]....
        /*07e4*/ 	.word	0x000076f0


	//   ....[5]....
        /*07e8*/ 	.word	0x00007710


	//   ....[6]....
        /*07ec*/ 	.word	0x00007790


	//   ....[7]....
        /*07f0*/ 	.word	0x000077a0


	//----- nvinfo : EIATTR_EXIT_INSTR_OFFSETS
	.align		4
.L_68:
        /*07f4*/ 	.byte	0x04, 0x1c
        /*07f6*/ 	.short	(.L_70 - .L_69)


	//   ....[0]....
.L_69:
        /*07f8*/ 	.word	0x00009190


	//   ....[1]....
        /*07fc*/ 	.word	0x00009230


	//----- nvinfo : EIATTR_REQNTID
	.align		4
.L_70:
        /*0800*/ 	.byte	0x04, 0x10
        /*0802*/ 	.short	(.L_72 - .L_71)
.L_71:
        /*0804*/ 	.word	0x00000080
        /*0808*/ 	.word	0x00000001
        /*080c*/ 	.word	0x00000001
.L_72:


//--------------------- .nv.callgraph             --------------------------
	.section	.nv.callgraph,"",@"SHT_CUDA_CALLGRAPH"
	.align	4
	.sectionentsize	8
	.align		4
        /*0000*/ 	.word	0x00000000
	.align		4
        /*0004*/ 	.word	0xffffffff
	.align		4
        /*0008*/ 	.word	0x00000000
	.align		4
        /*000c*/ 	.word	0xfffffffe
	.align		4
        /*0010*/ 	.word	0x00000000
	.align		4
        /*0014*/ 	.word	0xfffffffd
	.align		4
        /*0018*/ 	.word	0x00000000
	.align		4
        /*001c*/ 	.word	0xfffffffc


//--------------------- .nv.rel.action            --------------------------
	.section	.nv.rel.action,"",@"SHT_CUDA_RELOCINFO"
	.align	8
	.sectionentsize	8
        /*0000*/ 	.byte	0x73, 0x00, 0x00, 0x00, 0x00, 0x00, 0x00, 0x00, 0x00, 0x00, 0x00, 0x11, 0x25, 0x00, 0x05, 0x36


//--------------------- .nv.constant4             --------------------------
	.section	.nv.constant4,"a",@progbits
	.align	8
	.align		8
.nv.constant4:
        /*0000*/ 	.dword	_$_str


//--------------------- .nv.constant0.attn_fwd    --------------------------
	.section	.nv.constant0.attn_fwd,"a",@progbits
	.sectionflags	@""
	.align	4
.nv.constant0.attn_fwd:
	.zero		488


//--------------------- .text.attn_fwd            --------------------------
	.section	.text.attn_fwd,"ax",@progbits
	.sectioninfo	@"SHI_REGISTERS=255"
	.align	128
        .global         attn_fwd
        .type           attn_fwd,@function
        .size           attn_fwd,(.L_x_4 - attn_fwd)
        .other          attn_fwd,@"STO_CUDA_ENTRY STV_DEFAULT"
attn_fwd:
.text.attn_fwd:
[----:B------:R-:W-:Y:S02]  /*0000*/  MOV R1, c[0x0][0x28] ;  /* 0x00000a0000017a02 */ /* 0x000fe40000000f00 */
[----:B------:R-:W0:Y:S01]  /*0010*/  S2R R44, SR_TID.X ;  /* 0x00000000002c7919 */ /* 0x000e220000002100 */
[----:B------:R-:W-:Y:S01]  /*0020*/  IMAD.MOV.U32 R51, RZ, RZ, c[0x0][0x198] ;  /* 0x00006600ff337624 */ /* 0x000fe200078e00ff */
[----:B------:R-:W-:Y:S01]  /*0030*/  ULDC.64 UR4, c[0x0][0x118] ;  /* 0x0000460000047ab9 */ /* 0x000fe20000000a00 */
[----:B------:R-:W-:Y:S01]  /*0040*/  IADD3 R1, R1, -0x2f0, RZ ;  /* 0xfffffd1001017810 */ /* 0x000fe20007ffe0ff */
[----:B------:R-:W1:Y:S04]  /*0050*/  S2R R3, SR_CTAID.X ;  /* 0x0000000000037919 */ /* 0x000e680000002500 */
[----:B------:R-:W2:Y:S01]  /*0060*/  S2R R46, SR_CTAID.Y ;  /* 0x00000000002e7919 */ /* 0x000ea20000002600 */
[----:B0-----:R-:W-:Y:S02]  /*0070*/  LOP3.LUT R16, R44, 0x3f, RZ, 0xc0, !PT ;  /* 0x0000003f2c107812 */ /* 0x001fe400078ec0ff */
[----:B------:R-:W-:-:S02]  /*0080*/  SHF.R.U32.HI R2, RZ, 0x6, R44 ;  /* 0x00000006ff027819 */ /* 0x000fc4000001162c */
[----:B-1----:R-:W-:Y:S02]  /*0090*/  LEA R4, R3, R16, 0x6 ;  /* 0x0000001003047211 */ /* 0x002fe400078e30ff */
[----:B------:R-:W-:Y:S01]  /*00a0*/  SGXT.U32 R48, R2, 0x1 ;  /* 0x000000010230781a */ /* 0x000fe20000000000 */
[----:B--2---:R-:W-:Y:S02]  /*00b0*/  IMAD R0, R46, c[0x0][0x190], RZ ;  /* 0x000064002e007a24 */ /* 0x004fe400078e02ff */
[----:B------:R-:W-:Y:S02]  /*00c0*/  IMAD R3, R4, c[0x0][0x194], RZ ;  /* 0x0000650004037a24 */ /* 0x000fe400078e02ff */
[----:B------:R-:W-:Y:S01]  /*00d0*/  IMAD R6, R48, c[0x0][0x198], RZ ;  /* 0x0000660030067a24 */ /* 0x000fe200078e02ff */
[C---:B------:R-:W-:Y:S01]  /*00e0*/  SHF.L.U32 R2, R0.reuse, 0x1, RZ ;  /* 0x0000000100027819 */ /* 0x040fe200000006ff */
[----:B------:R-:W-:Y:S01]  /*00f0*/  IMAD.HI R0, R0, 0x2, RZ ;  /* 0x0000000200007827 */ /* 0x000fe200078e02ff */
[----:B------:R-:W-:-:S03]  /*0100*/  SHF.L.U32 R5, R3, 0x1, RZ ;  /* 0x0000000103057819 */ /* 0x000fc600000006ff */
[----:B------:R-:W-:Y:S01]  /*0110*/  IMAD.HI R3, R3, 0x2, RZ ;  /* 0x0000000203037827 */ /* 0x000fe200078e02ff */
[----:B------:R-:W-:-:S03]  /*0120*/  IADD3 R47, P0, P1, R5, c[0x0][0x160], R2 ;  /* 0x00005800052f7a10 */ /* 0x000fc6000791e002 */
[----:B------:R-:W-:Y:S01]  /*0130*/  IMAD R5, R51, 0x2, R6 ;  /* 0x0000000233057824 */ /* 0x000fe200078e0206 */
[----:B------:R-:W-:Y:S02]  /*0140*/  IADD3.X R49, R3, c[0x0][0x164], R0, P0, P1 ;  /* 0x0000590003317a10 */ /* 0x000fe400007e2400 */
[C---:B------:R-:W-:Y:S02]  /*0150*/  LEA R2, P0, R6.reuse, R47, 0x1 ;  /* 0x0000002f06027211 */ /* 0x040fe400078008ff */
[C---:B------:R-:W-:Y:S02]  /*0160*/  LEA R0, R51.reuse, R5, 0x1 ;  /* 0x0000000533007211 */ /* 0x040fe400078e08ff */
[----:B------:R-:W-:Y:S02]  /*0170*/  LEA.HI.X.SX32 R3, R6, R49, 0x1, P0 ;  /* 0x0000003106037211 */ /* 0x000fe400000f0eff */
[----:B------:R-:W-:Y:S02]  /*0180*/  LEA R9, R51, R0, 0x1 ;  /* 0x0000000033097211 */ /* 0x000fe400078e08ff */
[-C--:B------:R-:W-:Y:S01]  /*0190*/  LEA R6, P0, R0, R47.reuse, 0x1 ;  /* 0x0000002f00067211 */ /* 0x080fe200078008ff */
[----:B------:R0:W2:Y:S01]  /*01a0*/  LDG.E.U16 R21, [R2.64] ;  /* 0x0000000402157981 */ /* 0x0000a2000c1e1500 */
[----:B------:R-:W-:-:S02]  /*01b0*/  LEA R4, P1, R5, R47, 0x1 ;  /* 0x0000002f05047211 */ /* 0x000fc400078208ff */
[-C--:B------:R-:W-:Y:S01]  /*01c0*/  LEA.HI.X.SX32 R7, R0, R49.reuse, 0x1, P0 ;  /* 0x0000003100077211 */ /* 0x080fe200000f0eff */
[----:B------:R-:W-:Y:S01]  /*01d0*/  IMAD R0, R51, 0x2, R9 ;  /* 0x0000000233007824 */ /* 0x000fe200078e0209 */
[----:B------:R-:W-:Y:S02]  /*01e0*/  LEA.HI.X.SX32 R5, R5, R49, 0x1, P1 ;  /* 0x0000003105057211 */ /* 0x000fe400008f0eff */
[-C--:B------:R-:W-:Y:S01]  /*01f0*/  LEA R8, P0, R9, R47.reuse, 0x1 ;  /* 0x0000002f09087211 */ /* 0x080fe200078008ff */
[----:B------:R1:W3:Y:S01]  /*0200*/  LDG.E.U16 R22, [R6.64] ;  /* 0x0000000406167981 */ /* 0x0002e2000c1e1500 */
[----:B------:R-:W-:Y:S02]  /*0210*/  LEA R10, P1, R0, R47, 0x1 ;  /* 0x0000002f000a7211 */ /* 0x000fe400078208ff */
[----:B------:R-:W-:Y:S01]  /*0220*/  LEA R13, R51, R0, 0x1 ;  /* 0x00000000330d7211 */ /* 0x000fe200078e08ff */
[----:B------:R4:W5:Y:S01]  /*0230*/  LDG.E.U16 R20, [R4.64] ;  /* 0x0000000404147981 */ /* 0x000962000c1e1500 */
[----:B------:R-:W-:-:S02]  /*0240*/  LEA.HI.X.SX32 R9, R9, R49, 0x1, P0 ;  /* 0x0000003109097211 */ /* 0x000fc400000f0eff */
[----:B------:R-:W-:Y:S02]  /*0250*/  LEA.HI.X.SX32 R11, R0, R49, 0x1, P1 ;  /* 0x00000031000b7211 */ /* 0x000fe400008f0eff */
[----:B------:R-:W-:Y:S01]  /*0260*/  LEA R12, P0, R13, R47, 0x1 ;  /* 0x0000002f0d0c7211 */ /* 0x000fe200078008ff */
[----:B------:R1:W3:Y:S01]  /*0270*/  LDG.E.U16 R23, [R8.64] ;  /* 0x0000000408177981 */ /* 0x0002e2000c1e1500 */
[----:B------:R-:W-:Y:S02]  /*0280*/  LEA R0, R51, R13, 0x1 ;  /* 0x0000000d33007211 */ /* 0x000fe400078e08ff */
[----:B------:R-:W-:Y:S01]  /*0290*/  LEA.HI.X.SX32 R13, R13, R49, 0x1, P0 ;  /* 0x000000310d0d7211 */ /* 0x000fe200000f0eff */
[----:B------:R1:W3:Y:S01]  /*02a0*/  LDG.E.U16 R25, [R10.64] ;  /* 0x000000040a197981 */ /* 0x0002e2000c1e1500 */
[C---:B0-----:R-:W-:Y:S01]  /*02b0*/  LEA R2, P0, R0.reuse, R47, 0x1 ;  /* 0x0000002f00027211 */ /* 0x041fe200078008ff */
[----:B----4-:R-:W-:Y:S02]  /*02c0*/  IMAD R5, R51, 0x2, R0 ;  /* 0x0000000233057824 */ /* 0x010fe400078e0200 */
[----:B------:R0:W4:Y:S01]  /*02d0*/  LDG.E.U16 R24, [R12.64] ;  /* 0x000000040c187981 */ /* 0x000122000c1e1500 */
[----:B------:R-:W-:-:S02]  /*02e0*/  LEA.HI.X.SX32 R3, R0, R49, 0x1, P0 ;  /* 0x0000003100037211 */ /* 0x000fc400000f0eff */
[----:B------:R-:W-:Y:S02]  /*02f0*/  LEA R0, R51, R5, 0x1 ;  /* 0x0000000533007211 */ /* 0x000fe400078e08ff */
[-C--:B------:R-:W-:Y:S01]  /*0300*/  LEA R4, P0, R5, R47.reuse, 0x1 ;  /* 0x0000002f05047211 */ /* 0x080fe200078008ff */
[----:B------:R0:W4:Y:S01]  /*0310*/  LDG.E.U16 R26, [R2.64] ;  /* 0x00000004021a7981 */ /* 0x000122000c1e1500 */
[C---:B-1----:R-:W-:Y:S02]  /*0320*/  LEA R6, P1, R0.reuse, R47, 0x1 ;  /* 0x0000002f00067211 */ /* 0x042fe400078208ff */
[----:B------:R-:W-:Y:S02]  /*0330*/  LEA R14, R51, R0, 0x1 ;  /* 0x00000000330e7211 */ /* 0x000fe400078e08ff */
[-C--:B------:R-:W-:Y:S02]  /*0340*/  LEA.HI.X.SX32 R5, R5, R49.reuse, 0x1, P0 ;  /* 0x0000003105057211 */ /* 0x080fe400000f0eff */
[----:B------:R-:W-:Y:S01]  /*0350*/  LEA.HI.X.SX32 R7, R0, R49, 0x1, P1 ;  /* 0x0000003100077211 */ /* 0x000fe200008f0eff */
[----:B------:R-:W-:Y:S01]  /*0360*/  IMAD R0, R51, 0x2, R14 ;  /* 0x0000000233007824 */ /* 0x000fe200078e020e */
[C---:B------:R-:W-:Y:S01]  /*0370*/  LEA R8, P0, R14.reuse, R47, 0x1 ;  /* 0x0000002f0e087211 */ /* 0x040fe200078008ff */
[----:B------:R1:W4:Y:S03]  /*0380*/  LDG.E.U16 R27, [R4.64] ;  /* 0x00000004041b7981 */ /* 0x000326000c1e1500 */
[----:B------:R-:W-:Y:S01]  /*0390*/  LEA.HI.X.SX32 R9, R14, R49, 0x1, P0 ;  /* 0x000000310e097211 */ /* 0x000fe200000f0eff */
[----:B------:R1:W4:Y:S01]  /*03a0*/  LDG.E.U16 R29, [R6.64] ;  /* 0x00000004061d7981 */ /* 0x000322000c1e1500 */
[----:B------:R-:W-:-:S02]  /*03b0*/  LEA R10, P0, R0, R47, 0x1 ;  /* 0x0000002f000a7211 */ /* 0x000fc400078008ff */
[C---:B0-----:R-:W-:Y:S01]  /*03c0*/  LEA R13, R51.reuse, R0, 0x1 ;  /* 0x00000000330d7211 */ /* 0x041fe200078e08ff */
[----:B------:R0:W5:Y:S01]  /*03d0*/  LDG.E.U16 R28, [R8.64] ;  /* 0x00000004081c7981 */ /* 0x000162000c1e1500 */
[----:B------:R-:W-:Y:S02]  /*03e0*/  LEA.HI.X.SX32 R11, R0, R49, 0x1, P0 ;  /* 0x00000031000b7211 */ /* 0x000fe400000f0eff */
[----:B------:R-:W-:Y:S02]  /*03f0*/  LEA R0, R51, R13, 0x1 ;  /* 0x0000000d33007211 */ /* 0x000fe400078e08ff */
[-C--:B------:R-:W-:Y:S01]  /*0400*/  LEA R2, P0, R13, R47.reuse, 0x1 ;  /* 0x0000002f0d027211 */ /* 0x080fe200078008ff */
[----:B------:R0:W5:Y:S01]  /*0410*/  LDG.E.U16 R30, [R10.64] ;  /* 0x000000040a1e7981 */ /* 0x000162000c1e1500 */
[----:B------:R-:W-:Y:S01]  /*0420*/  LEA R12, P1, R0, R47, 0x1 ;  /* 0x0000002f000c7211 */ /* 0x000fe200078208ff */
[----:B------:R-:W-:Y:S01]  /*0430*/  IMAD R14, R51, 0x2, R0 ;  /* 0x00000002330e7824 */ /* 0x000fe200078e0200 */
[----:B------:R-:W-:-:S02]  /*0440*/  LEA.HI.X.SX32 R3, R13, R49, 0x1, P0 ;  /* 0x000000310d037211 */ /* 0x000fc400000f0eff */
[----:B------:R-:W-:Y:S02]  /*0450*/  LEA.HI.X.SX32 R13, R0, R49, 0x1, P1 ;  /* 0x00000031000d7211 */ /* 0x000fe400008f0eff */
[C---:B------:R-:W-:Y:S01]  /*0460*/  LEA R0, R51.reuse, R14, 0x1 ;  /* 0x0000000e33007211 */ /* 0x040fe200078e08ff */
[----:B------:R0:W5:Y:S01]  /*0470*/  LDG.E.U16 R31, [R2.64] ;  /* 0x00000004021f7981 */ /* 0x000162000c1e1500 */
[C---:B-1----:R-:W-:Y:S02]  /*0480*/  LEA R4, P0, R14.reuse, R47, 0x1 ;  /* 0x0000002f0e047211 */ /* 0x042fe400078008ff */
[C---:B0-----:R-:W-:Y:S01]  /*0490*/  LEA R9, R51.reuse, R0, 0x1 ;  /* 0x0000000033097211 */ /* 0x041fe200078e08ff */
[----:B------:R0:W5:Y:S01]  /*04a0*/  LDG.E.U16 R33, [R12.64] ;  /* 0x000000040c217981 */ /* 0x000162000c1e1500 */
[----:B------:R-:W-:Y:S02]  /*04b0*/  LEA.HI.X.SX32 R5, R14, R49, 0x1, P0 ;  /* 0x000000310e057211 */ /* 0x000fe400000f0eff */
[----:B------:R-:W-:Y:S01]  /*04c0*/  LEA R6, P0, R0, R47, 0x1 ;  /* 0x0000002f00067211 */ /* 0x000fe200078008ff */
[----:B------:R-:W-:-:S02]  /*04d0*/  IMAD R14, R51, 0x2, R9 ;  /* 0x00000002330e7824 */ /* 0x000fc400078e0209 */
[----:B------:R1:W5:Y:S01]  /*04e0*/  LDG.E.U16 R32, [R4.64] ;  /* 0x0000000404207981 */ /* 0x000362000c1e1500 */
[----:B------:R-:W-:Y:S02]  /*04f0*/  LEA.HI.X.SX32 R7, R0, R49, 0x1, P0 ;  /* 0x0000003100077211 */ /* 0x000fe400000f0eff */
[----:B------:R-:W-:Y:S02]  /*0500*/  LEA R0, R51, R14, 0x1 ;  /* 0x0000000e33007211 */ /* 0x000fe400078e08ff */
[----:B------:R-:W-:Y:S01]  /*0510*/  LEA R8, P0, R9, R47, 0x1 ;  /* 0x0000002f09087211 */ /* 0x000fe200078008ff */
[----:B------:R0:W5:Y:S01]  /*0520*/  LDG.E.U16 R34, [R6.64] ;  /* 0x0000000406227981 */ /* 0x000162000c1e1500 */
[----:B------:R-:W-:Y:S02]  /*0530*/  LEA R15, R51, R0, 0x1 ;  /* 0x00000000330f7211 */ /* 0x000fe400078e08ff */
[----:B------:R-:W-:-:S03]  /*0540*/  LEA.HI.X.SX32 R9, R9, R49, 0x1, P0 ;  /* 0x0000003109097211 */ /* 0x000fc600000f0eff */
[C---:B------:R-:W-:Y:S01]  /*0550*/  IMAD R17, R51.reuse, 0x2, R15 ;  /* 0x0000000233117824 */ /* 0x040fe200078e020f */
[C---:B------:R-:W-:Y:S01]  /*0560*/  LEA R2, P0, R0.reuse, R47, 0x1 ;  /* 0x0000002f00027211 */ /* 0x040fe200078008ff */
[----:B------:R1:W5:Y:S03]  /*0570*/  LDG.E.U16 R35, [R8.64] ;  /* 0x0000000408237981 */ /* 0x000366000c1e1500 */
[C---:B0-----:R-:W-:Y:S02]  /*0580*/  LEA R13, R51.reuse, R17, 0x1 ;  /* 0x00000011330d7211 */ /* 0x041fe400078e08ff */
[----:B------:R-:W-:Y:S02]  /*0590*/  LEA.HI.X.SX32 R3, R0, R49, 0x1, P0 ;  /* 0x0000003100037211 */ /* 0x000fe400000f0eff */
[C---:B------:R-:W-:Y:S02]  /*05a0*/  LEA R10, P1, R14.reuse, R47, 0x1 ;  /* 0x0000002f0e0a7211 */ /* 0x040fe400078208ff */
[----:B------:R-:W-:Y:S01]  /*05b0*/  LEA R0, R51, R13, 0x1 ;  /* 0x0000000d33007211 */ /* 0x000fe200078e08ff */
[----:B------:R0:W5:Y:S01]  /*05c0*/  LDG.E.U16 R36, [R2.64] ;  /* 0x0000000402247981 */ /* 0x000162000c1e1500 */
[----:B------:R-:W-:-:S03]  /*05d0*/  LEA.HI.X.SX32 R11, R14, R49, 0x1, P1 ;  /* 0x000000310e0b7211 */ /* 0x000fc600008f0eff */
[----:B------:R-:W-:Y:S01]  /*05e0*/  IMAD R14, R51, 0x2, R0 ;  /* 0x00000002330e7824 */ /* 0x000fe200078e0200 */
[----:B-1----:R-:W-:Y:S01]  /*05f0*/  LEA R4, P0, R15, R47, 0x1 ;  /* 0x0000002f0f047211 */ /* 0x002fe200078008ff */
[----:B------:R1:W5:Y:S03]  /*0600*/  LDG.E.U16 R37, [R10.64] ;  /* 0x000000040a257981 */ /* 0x000366000c1e1500 */
[----:B------:R-:W-:Y:S02]  /*0610*/  LEA R18, R51, R14, 0x1 ;  /* 0x0000000e33127211 */ /* 0x000fe400078e08ff */
[----:B------:R-:W-:Y:S02]  /*0620*/  LEA.HI.X.SX32 R5, R15, R49, 0x1, P0 ;  /* 0x000000310f057211 */ /* 0x000fe400000f0eff */
[C---:B------:R-:W-:Y:S02]  /*0630*/  LEA R6, P0, R0.reuse, R47, 0x1 ;  /* 0x0000002f00067211 */ /* 0x040fe400078008ff */
[----:B-1----:R-:W-:Y:S01]  /*0640*/  LEA R11, R51, R18, 0x1 ;  /* 0x00000012330b7211 */ /* 0x002fe200078e08ff */
[----:B------:R1:W5:Y:S01]  /*0650*/  LDG.E.U16 R38, [R4.64] ;  /* 0x0000000404267981 */ /* 0x000362000c1e1500 */
[----:B------:R-:W-:-:S03]  /*0660*/  LEA.HI.X.SX32 R7, R0, R49, 0x1, P0 ;  /* 0x0000003100077211 */ /* 0x000fc600000f0eff */
[----:B------:R-:W-:Y:S01]  /*0670*/  IMAD R0, R51, 0x2, R11 ;  /* 0x0000000233007824 */ /* 0x000fe200078e020b */
[-C--:B------:R-:W-:Y:S01]  /*0680*/  LEA R12, P1, R13, R47.reuse, 0x1 ;  /* 0x0000002f0d0c7211 */ /* 0x080fe200078208ff */
[----:B------:R1:W5:Y:S03]  /*0690*/  LDG.E.U16 R40, [R6.64] ;  /* 0x0000000406287981 */ /* 0x000366000c1e1500 */
[C---:B0-----:R-:W-:Y:S02]  /*06a0*/  LEA R2, R51.reuse, R0, 0x1 ;  /* 0x0000000033027211 */ /* 0x041fe400078e08ff */
[----:B------:R-:W-:Y:S02]  /*06b0*/  LEA R8, P0, R14, R47, 0x1 ;  /* 0x0000002f0e087211 */ /* 0x000fe400078008ff */
[----:B------:R-:W-:Y:S02]  /*06c0*/  LEA R19, R51, R2, 0x1 ;  /* 0x0000000233137211 */ /* 0x000fe400078e08ff */
[----:B------:R-:W-:-:S02]  /*06d0*/  LEA.HI.X.SX32 R13, R13, R49, 0x1, P1 ;  /* 0x000000310d0d7211 */ /* 0x000fc400008f0eff */
[----:B------:R-:W-:Y:S01]  /*06e0*/  LEA.HI.X.SX32 R9, R14, R49, 0x1, P0 ;  /* 0x000000310e097211 */ /* 0x000fe200000f0eff */
[----:B------:R-:W-:Y:S01]  /*06f0*/  IMAD R3, R51, 0x2, R19 ;  /* 0x0000000233037824 */ /* 0x000fe200078e0213 */
[CC--:B------:R-:W-:Y:S01]  /*0700*/  LEA R10, P1, R11.reuse, R47.reuse, 0x1 ;  /* 0x0000002f0b0a7211 */ /* 0x0c0fe200078208ff */
[----:B------:R0:W5:Y:S01]  /*0710*/  LDG.E.U16 R39, [R12.64] ;  /* 0x000000040c277981 */ /* 0x000162000c1e1500 */
[C---:B-1----:R-:W-:Y:S02]  /*0720*/  LEA R4, P0, R0.reuse, R47, 0x1 ;  /* 0x0000002f00047211 */ /* 0x042fe400078008ff */
[-C--:B------:R-:W-:Y:S01]  /*0730*/  LEA.HI.X.SX32 R11, R11, R49.reuse, 0x1, P1 ;  /* 0x000000310b0b7211 */ /* 0x080fe200008f0eff */
[----:B------:R1:W5:Y:S01]  /*0740*/  LDG.E.U16 R41, [R8.64] ;  /* 0x0000000408297981 */ /* 0x000362000c1e1500 */
[----:B------:R-:W-:Y:S02]  /*0750*/  LEA.HI.X.SX32 R5, R0, R49, 0x1, P0 ;  /* 0x0000003100057211 */ /* 0x000fe400000f0eff */
[----:B------:R-:W-:Y:S01]  /*0760*/  LEA R14, P1, R3, R47, 0x1 ;  /* 0x0000002f030e7211 */ /* 0x000fe200078208ff */
[----:B------:R1:W5:Y:S01]  /*0770*/  LDG.E.U16 R43, [R10.64] ;  /* 0x000000040a2b7981 */ /* 0x000362000c1e1500 */
[----:B------:R-:W-:-:S02]  /*0780*/  LEA R0, R51, R3, 0x1 ;  /* 0x0000000333007211 */ /* 0x000fc400078e08ff */
[C---:B0-----:R-:W-:Y:S01]  /*0790*/  LEA R12, P0, R2.reuse, R47, 0x1 ;  /* 0x0000002f020c7211 */ /* 0x041fe200078008ff */
[----:B------:R0:W5:Y:S01]  /*07a0*/  LDG.E.U16 R42, [R4.64] ;  /* 0x00000004042a7981 */ /* 0x000162000c1e1500 */
[-C--:B------:R-:W-:Y:S02]  /*07b0*/  LEA.HI.X.SX32 R15, R3, R49.reuse, 0x1, P1 ;  /* 0x00000031030f7211 */ /* 0x080fe400008f0eff */
[----:B------:R-:W-:Y:S02]  /*07c0*/  LEA.HI.X.SX32 R13, R2, R49, 0x1, P0 ;  /* 0x00000031020d7211 */ /* 0x000fe400000f0eff */
[----:B------:R-:W-:Y:S01]  /*07d0*/  LEA R3, R51, R0, 0x1 ;  /* 0x0000000033037211 */ /* 0x000fe200078e08ff */
[----:B------:R0:W5:Y:S01]  /*07e0*/  LDG.E.U16 R45, [R14.64] ;  /* 0x000000040e2d7981 */ /* 0x000162000c1e1500 */
[CC--:B-1----:R-:W-:Y:S02]  /*07f0*/  LEA R8, P0, R0.reuse, R47.reuse, 0x1 ;  /* 0x0000002f00087211 */ /* 0x0c2fe400078008ff */
[----:B------:R-:W-:Y:S01]  /*0800*/  LEA R10, P1, R3, R47, 0x1 ;  /* 0x0000002f030a7211 */ /* 0x000fe200078208ff */
[----:B------:R1:W5:Y:S01]  /*0810*/  LDG.E.U16 R12, [R12.64] ;  /* 0x000000040c0c7981 */ /* 0x000362000c1e1500 */
[----:B------:R-:W-:-:S02]  /*0820*/  LEA.HI.X.SX32 R9, R0, R49, 0x1, P0 ;  /* 0x0000003100097211 */ /* 0x000fc400000f0eff */
[----:B------:R-:W-:Y:S01]  /*0830*/  LEA R2, P0, R17, R47, 0x1 ;  /* 0x0000002f11027211 */ /* 0x000fe200078008ff */
[----:B------:R-:W-:Y:S01]  /*0840*/  IMAD R0, R51, 0x2, R3 ;  /* 0x0000000233007824 */ /* 0x000fe200078e0203 */
[-C--:B------:R-:W-:Y:S01]  /*0850*/  LEA.HI.X.SX32 R11, R3, R49.reuse, 0x1, P1 ;  /* 0x00000031030b7211 */ /* 0x080fe200008f0eff */
[----:B------:R1:W5:Y:S01]  /*0860*/  LDG.E.U16 R8, [R8.64] ;  /* 0x0000000408087981 */ /* 0x000362000c1e1500 */
[----:B------:R-:W-:Y:S02]  /*0870*/  LEA.HI.X.SX32 R3, R17, R49, 0x1, P0 ;  /* 0x0000003111037211 */ /* 0x000fe400000f0eff */
[CC--:B0-----:R-:W-:Y:S01]  /*0880*/  LEA R4, P0, R18.reuse, R47.reuse, 0x1 ;  /* 0x0000002f12047211 */ /* 0x0c1fe200078008ff */
[----:B------:R-:W5:Y:S01]  /*0890*/  LDG.E.U16 R10, [R10.64] ;  /* 0x000000040a0a7981 */ /* 0x000f62000c1e1500 */
[----:B------:R-:W-:Y:S02]  /*08a0*/  LEA R6, P1, R19, R47, 0x1 ;  /* 0x0000002f13067211 */ /* 0x000fe400078208ff */
[----:B------:R-:W-:Y:S01]  /*08b0*/  LEA.HI.X.SX32 R5, R18, R49, 0x1, P0 ;  /* 0x0000003112057211 */ /* 0x000fe200000f0eff */
[----:B-1----:R0:W5:Y:S01]  /*08c0*/  LDG.E.U16 R13, [R2.64] ;  /* 0x00000004020d7981 */ /* 0x002162000c1e1500 */
[----:B------:R-:W-:-:S02]  /*08d0*/  LEA R14, P0, R0, R47, 0x1 ;  /* 0x0000002f000e7211 */ /* 0x000fc400078008ff */
[-C--:B------:R-:W-:Y:S01]  /*08e0*/  LEA.HI.X.SX32 R7, R19, R49.reuse, 0x1, P1 ;  /* 0x0000003113077211 */ /* 0x080fe200008f0eff */
[----:B------:R1:W5:Y:S01]  /*08f0*/  LDG.E.U16 R17, [R4.64] ;  /* 0x0000000404117981 */ /* 0x000362000c1e1500 */
[----:B------:R-:W-:-:S04]  /*0900*/  LEA.HI.X.SX32 R15, R0, R49, 0x1, P0 ;  /* 0x00000031000f7211 */ /* 0x000fc800000f0eff */
[----:B------:R-:W5:Y:S04]  /*0910*/  LDG.E.U16 R7, [R6.64] ;  /* 0x0000000406077981 */ /* 0x000f68000c1e1500 */
[----:B------:R0:W5:Y:S01]  /*0920*/  LDG.E.U16 R15, [R14.64] ;  /* 0x000000040e0f7981 */ /* 0x000162000c1e1500 */
[----:B------:R-:W-:Y:S02]  /*0930*/  SHF.R.S32.HI R0, RZ, 0x6, R44 ;  /* 0x00000006ff007819 */ /* 0x000fe4000001142c */
[----:B------:R-:W-:Y:S02]  /*0940*/  SHF.L.U32 R9, R16, 0x1, RZ ;  /* 0x0000000110097819 */ /* 0x000fe400000006ff */
[----:B------:R-:W-:-:S04]  /*0950*/  SGXT R0, R0, 0x1 ;  /* 0x000000010000781a */ /* 0x000fc80000000200 */
[----:B------:R-:W-:-:S04]  /*0960*/  LOP3.LUT R0, R9, 0x90, R0, 0x78, !PT ;  /* 0x0000009009007812 */ /* 0x000fc800078e7800 */
[C---:B------:R-:W-:Y:S02]  /*0970*/  LOP3.LUT R52, R0.reuse, 0x20, RZ, 0x3c, !PT ;  /* 0x0000002000347812 */ /* 0x040fe400078e3cff */
[C---:B------:R-:W-:Y:S02]  /*0980*/  LOP3.LUT R50, R0.reuse, 0x40, RZ, 0x3c, !PT ;  /* 0x0000004000327812 */ /* 0x040fe400078e3cff */
[----:B------:R-:W-:Y:S02]  /*0990*/  LOP3.LUT R252, R0, 0x60, RZ, 0x3c, !PT ;  /* 0x0000006000fc7812 */ /* 0x000fe400078e3cff */
[----:B------:R-:W-:-:S04]  /*09a0*/  MOV R9, 0x1 ;  /* 0x0000000100097802 */ /* 0x000fc80000000f00 */
[----:B------:R-:W-:Y:S01]  /*09b0*/  ISETP.LE.AND P0, PT, R9, c[0x0][0x1d0], PT ;  /* 0x0000740009007a0c */ /* 0x000fe20003f03270 */
[----:B0-----:R-:W-:Y:S01]  /*09c0*/  IMAD.MOV.U32 R3, RZ, RZ, -0x800000 ;  /* 0xff800000ff037424 */ /* 0x001fe200078e00ff */
[----:B-1----:R-:W-:Y:S01]  /*09d0*/  MOV R5, 0x3f800000 ;  /* 0x3f80000000057802 */ /* 0x002fe20000000f00 */
[----:B------:R-:W-:Y:S01]  /*09e0*/  IMAD.MOV.U32 R2, RZ, RZ, -0x800000 ;  /* 0xff800000ff027424 */ /* 0x000fe200078e00ff */
[----:B------:R-:W-:Y:S01]  /*09f0*/  MOV R14, 0x3f800000 ;  /* 0x3f800000000e7802 */ /* 0x000fe20000000f00 */
[----:B------:R-:W-:Y:S01]  /*0a00*/  CS2R R100, SRZ ;  /* 0x0000000000647805 */ /* 0x000fe2000001ff00 */
        /* <DEDUP_REMOVED lines=15> */
[C---:B------:R-:W-:Y:S01]  /*0b00*/  SHF.L.U32 R83, R44.reuse, 0x1, RZ ;  /* 0x000000012c537819 */ /* 0x040fe200000006ff */
[----:B--2---:R-:W-:Y:S04]  /*0b10*/  STS.U16 [R0+0x4000], R21 ;  /* 0x0040001500007388 */ /* 0x004fe80000000400 */
[----:B---3--:R-:W-:Y:S04]  /*0b20*/  STS.U16 [R0+0x4400], R25 ;  /* 0x0044001900007388 */ /* 0x008fe80000000400 */
[----:B----4-:R-:W-:Y:S04]  /*0b30*/  STS.U16 [R0+0x4800], R29 ;  /* 0x0048001d00007388 */ /* 0x010fe80000000400 */
[----:B-----5:R-:W-:Y:S04]  /*0b40*/  STS.U16 [R0+0x4c00], R33 ;  /* 0x004c002100007388 */ /* 0x020fe80000000400 */
[----:B------:R0:W-:Y:S04]  /*0b50*/  STS.U16 [R0+0x5000], R37 ;  /* 0x0050002500007388 */ /* 0x0001e80000000400 */
        /* <DEDUP_REMOVED lines=26> */
[----:B------:R1:W-:Y:S01]  /*0d00*/  STS.U16 [R252+0x5f00], R15 ;  /* 0x005f000ffc007388 */ /* 0x0003e20000000400 */
[----:B0-----:R-:W-:Y:S01]  /*0d10*/  LOP3.LUT R37, R44, 0x7f, RZ, 0xc0, !PT ;  /* 0x0000007f2c257812 */ /* 0x001fe200078ec0ff */
[----:B------:R-:W-:Y:S05]  /*0d20*/  @!P0 BRA `(.L_x_0) ;  /* 0x00006c9000008947 */ /* 0x000fea0003800000 */
[----:B-1----:R-:W-:Y:S01]  /*0d30*/  MOV R38, c[0x0][0x1a4] ;  /* 0x0000690000267a02 */ /* 0x002fe20000000f00 */
[----:B------:R-:W-:Y:S01]  /*0d40*/  IMAD R7, R48, c[0x0][0x1a4], RZ ;  /* 0x0000690030077a24 */ /* 0x000fe200078e02ff */
[----:B------:R-:W-:Y:S01]  /*0d50*/  LOP3.LUT R30, R83, 0x10, RZ, 0xc0, !PT ;  /* 0x00000010531e7812 */ /* 0x000fe200078ec0ff */
[----:B------:R-:W-:Y:S01]  /*0d60*/  IMAD R16, R16, c[0x0][0x1a8], RZ ;  /* 0x00006a0010107a24 */ /* 0x000fe200078e02ff */
[----:B------:R-:W-:Y:S01]  /*0d70*/  LOP3.LUT R31, R44, 0x7, RZ, 0xc0, !PT ;  /* 0x000000072c1f7812 */ /* 0x000fe200078ec0ff */
[----:B------:R-:W-:Y:S01]  /*0d80*/  IMAD R8, R38, 0x2, R7 ;  /* 0x0000000226087824 */ /* 0x000fe200078e0207 */
[----:B------:R-:W-:Y:S01]  /*0d90*/  SHF.L.U32 R32, R44, 0x6, RZ ;  /* 0x000000062c207819 */ /* 0x000fe200000006ff */
[----:B------:R-:W-:Y:S01]  /*0da0*/  IMAD R2, R46, c[0x0][0x1a0], RZ ;  /* 0x000068002e027a24 */ /* 0x000fe200078e02ff */
[----:B------:R-:W-:Y:S01]  /*0db0*/  SHF.L.U32 R5, R16, 0x1, RZ ;  /* 0x0000000110057819 */ /* 0x000fe200000006ff */
[----:B------:R-:W-:Y:S01]  /*0dc0*/  IMAD R3, R46, c[0x0][0x1b0], RZ ;  /* 0x00006c002e037a24 */ /* 0x000fe200078e02ff */
[----:B------:R-:W-:Y:S01]  /*0dd0*/  LEA R9, R38, R8, 0x1 ;  /* 0x0000000826097211 */ /* 0x000fe200078e08ff */
[----:B------:R-:W-:Y:S01]  /*0de0*/  IMAD R29, R37, c[0x0][0x1b4], RZ ;  /* 0x00006d00251d7a24 */ /* 0x000fe200078e02ff */
[----:B------:R-:W-:Y:S01]  /*0df0*/  SHF.L.U32 R4, R2, 0x1, RZ ;  /* 0x0000000102047819 */ /* 0x000fe200000006ff */
[----:B------:R-:W-:Y:S01]  /*0e00*/  IMAD.SHL.U32 R28, R3, 0x2, RZ ;  /* 0x00000002031c7824 */ /* 0x000fe200078e00ff */
[----:B------:R-:W-:Y:S01]  /*0e10*/  LEA R10, R38, R9, 0x1 ;  /* 0x00000009260a7211 */ /* 0x000fe200078e08ff */
[----:B------:R-:W-:Y:S01]  /*0e20*/  IMAD.HI R2, R2, 0x2, RZ ;  /* 0x0000000202027827 */ /* 0x000fe200078e02ff */
[----:B------:R-:W-:Y:S01]  /*0e30*/  SHF.L.U32 R27, R29, 0x1, RZ ;  /* 0x000000011d1b7819 */ /* 0x000fe200000006ff */
[----:B------:R-:W-:Y:S01]  /*0e40*/  CS2R R100, SRZ ;  /* 0x0000000000647805 */ /* 0x000fe2000001ff00 */
[----:B------:R-:W-:Y:S01]  /*0e50*/  IADD3 R34, P0, P1, R5, c[0x0][0x168], R4 ;  /* 0x00005a0005227a10 */ /* 0x000fe2000791e004 */
[----:B------:R-:W-:Y:S01]  /*0e60*/  IMAD R11, R38, 0x2, R10 ;  /* 0x00000002260b7824 */ /* 0x000fe200078e020a */
[----:B------:R-:W-:Y:S01]  /*0e70*/  IADD3 R28, P2, P3, R27, c[0x0][0x170], R28 ;  /* 0x00005c001b1c7a10 */ /* 0x000fe20007b5e01c */
[----:B------:R-:W-:Y:S01]  /*0e80*/  IMAD.HI R5, R16, 0x2, RZ ;  /* 0x0000000210057827 */ /* 0x000fe200078e02ff */
[----:B------:R-:W-:Y:S01]  /*0e90*/  LOP3.LUT R33, R30, 0x60, R44, 0xf8, !PT ;  /* 0x000000601e217812 */ /* 0x000fe200078ef82c */
[----:B------:R-:W-:Y:S01]  /*0ea0*/  CS2R R102, SRZ ;  /* 0x0000000000667805 */ /* 0x000fe2000001ff00 */
[C---:B------:R-:W-:Y:S01]  /*0eb0*/  LEA R13, R38.reuse, R11, 0x1 ;  /* 0x0000000b260d7211 */ /* 0x040fe200078e08ff */
[----:B------:R-:W-:Y:S01]  /*0ec0*/  IMAD.HI R6, R3, 0x2, RZ ;  /* 0x0000000203067827 */ /* 0x000fe200078e02ff */
[----:B------:R-:W-:Y:S01]  /*0ed0*/  IADD3.X R36, R5, c[0x0][0x16c], R2, P0, P1 ;  /* 0x00005b0005247a10 */ /* 0x000fe200007e2402 */
[----:B------:R-:W-:Y:S01]  /*0ee0*/  CS2R R108, SRZ ;  /* 0x00000000006c7805 */ /* 0x000fe2000001ff00 */
[----:B------:R-:W-:Y:S01]  /*0ef0*/  LEA R14, R38, R13, 0x1 ;  /* 0x0000000d260e7211 */ /* 0x000fe200078e08ff */
[----:B------:R-:W-:Y:S01]  /*0f00*/  IMAD.HI R29, R29, 0x2, RZ ;  /* 0x000000021d1d7827 */ /* 0x000fe200078e02ff */
[-C--:B------:R-:W-:Y:S01]  /*0f10*/  LEA R44, P0, R7, R34.reuse, 0x1 ;  /* 0x00000022072c7211 */ /* 0x080fe200078008ff */
[----:B------:R-:W-:Y:S01]  /*0f20*/  CS2R R110, SRZ ;  /* 0x00000000006e7805 */ /* 0x000fe2000001ff00 */
[-C--:B------:R-:W-:Y:S01]  /*0f30*/  LEA R42, P1, R8, R34.reuse, 0x1 ;  /* 0x00000022082a7211 */ /* 0x080fe200078208ff */
[C---:B------:R-:W-:Y:S01]  /*0f40*/  IMAD R15, R38.reuse, 0x2, R14 ;  /* 0x00000002260f7824 */ /* 0x040fe200078e020e */
[----:B------:R-:W-:Y:S01]  /*0f50*/  IADD3.X R29, R29, c[0x0][0x174], R6, P2, P3 ;  /* 0x00005d001d1d7a10 */ /* 0x000fe200017e6406 */
[----:B------:R-:W-:Y:S01]  /*0f60*/  IMAD R12, R31, 0x90, RZ ;  /* 0x000000901f0c7824 */ /* 0x000fe200078e02ff */
[----:B------:R-:W-:Y:S01]  /*0f70*/  LEA R40, P2, R9, R34, 0x1 ;  /* 0x0000002209287211 */ /* 0x000fe200078408ff */
[----:B------:R-:W-:Y:S01]  /*0f80*/  CS2R R116, SRZ ;  /* 0x0000000000747805 */ /* 0x000fe2000001ff00 */
[C---:B------:R-:W-:Y:S01]  /*0f90*/  LEA R17, R38.reuse, R15, 0x1 ;  /* 0x0000000f26117211 */ /* 0x040fe200078e08ff */
[----:B------:R-:W-:Y:S01]  /*0fa0*/  CS2R R118, SRZ ;  /* 0x0000000000767805 */ /* 0x000fe2000001ff00 */
[-C--:B------:R-:W-:Y:S01]  /*0fb0*/  LEA.HI.X.SX32 R45, R7, R36.reuse, 0x1, P0 ;  /* 0x00000024072d7211 */ /* 0x080fe200000f0eff */
[----:B------:R-:W-:Y:S01]  /*0fc0*/  CS2R R128, SRZ ;  /* 0x0000000000807805 */ /* 0x000fe2000001ff00 */
[----:B------:R-:W-:Y:S01]  /*0fd0*/  LEA R18, R38, R17, 0x1 ;  /* 0x0000001126127211 */ /* 0x000fe200078e08ff */
[----:B------:R-:W-:Y:S01]  /*0fe0*/  CS2R R130, SRZ ;  /* 0x0000000000827805 */ /* 0x000fe2000001ff00 */
[-C--:B------:R-:W-:Y:S01]  /*0ff0*/  LEA.HI.X.SX32 R43, R8, R36.reuse, 0x1, P1 ;  /* 0x00000024082b7211 */ /* 0x080fe200008f0eff */
[----:B------:R-:W-:Y:S01]  /*1000*/  STL.64 [R1+0x2e8], R44 ;  /* 0x0002e82c01007387 */ /* 0x000fe20000100a00 */
[----:B------:R-:W-:Y:S01]  /*1010*/  LEA.HI.X.SX32 R41, R9, R36, 0x1, P2 ;  /* 0x0000002409297211 */ /* 0x000fe200010f0eff */
[----:B------:R-:W-:Y:S01]  /*1020*/  IMAD R19, R38, 0x2, R18 ;  /* 0x0000000226137824 */ /* 0x000fe200078e0212 */
[----:B------:R-:W-:Y:S01]  /*1030*/  LOP3.LUT R32, R32, 0x400, RZ, 0xc0, !PT ;  /* 0x0000040020207812 */ /* 0x000fe200078ec0ff */
[----:B------:R0:W-:Y:S01]  /*1040*/  STL.64 [R1+0x2e0], R42 ;  /* 0x0002e02a01007387 */ /* 0x0001e20000100a00 */
[----:B------:R-:W-:Y:S01]  /*1050*/  LOP3.LUT R33, R12, R33, RZ, 0x3c, !PT ;  /* 0x000000210c217212 */ /* 0x000fe200078e3cff */
[----:B------:R-:W-:Y:S01]  /*1060*/  CS2R R160, SRZ ;  /* 0x0000000000a07805 */ /* 0x000fe2000001ff00 */
[----:B------:R-:W-:Y:S01]  /*1070*/  LEA R20, R38, R19, 0x1 ;  /* 0x0000001326147211 */ /* 0x000fe200078e08ff */
[----:B------:R1:W-:Y:S01]  /*1080*/  STL.64 [R1+0x2d8], R40 ;  /* 0x0002d82801007387 */ /* 0x0003e20000100a00 */
[----:B------:R-:W-:Y:S01]  /*1090*/  LOP3.LUT R12, R12, 0x30, R83, 0x78, !PT ;  /* 0x000000300c0c7812 */ /* 0x000fe200078e7853 */
[----:B------:R-:W-:Y:S01]  /*10a0*/  IMAD.IADD R6, R32, 0x1, R33 ;  /* 0x0000000120067824 */ /* 0x000fe200078e0221 */
[C---:B------:R-:W-:Y:S01]  /*10b0*/  LEA R21, R38.reuse, R20, 0x1 ;  /* 0x0000001426157211 */ /* 0x040fe200078e08ff */
[----:B------:R-:W-:Y:S01]  /*10c0*/  CS2R R162, SRZ ;  /* 0x0000000000a27805 */ /* 0x000fe2000001ff00 */
[CC--:B------:R-:W-:Y:S01]  /*10d0*/  LEA R32, P2, R13.reuse, R34.reuse, 0x1 ;  /* 0x000000220d207211 */ /* 0x0c0fe200078408ff */
[----:B------:R-:W-:Y:S01]  /*10e0*/  CS2R R140, SRZ ;  /* 0x00000000008c7805 */ /* 0x000fe2000001ff00 */
[----:B------:R-:W-:Y:S01]  /*10f0*/  CS2R R142, SRZ ;  /* 0x00000000008e7805 */ /* 0x000fe2000001ff00 */
[----:B------:R-:W-:Y:S01]  /*1100*/  IMAD R22, R38, 0x2, R21 ;  /* 0x0000000226167824 */ /* 0x000fe200078e0215 */
[----:B0-----:R-:W-:Y:S01]  /*1110*/  LEA R42, P0, R10, R34, 0x1 ;  /* 0x000000220a2a7211 */ /* 0x001fe200078008ff */
[----:B------:R-:W-:Y:S01]  /*1120*/  CS2R R144, SRZ ;  /* 0x0000000000907805 */ /* 0x000fe2000001ff00 */
[----:B------:R-:W-:Y:S01]  /*1130*/  LEA.HI.X.SX32 R33, R13, R36, 0x1, P2 ;  /* 0x000000240d217211 */ /* 0x000fe200010f0eff */
[----:B------:R-:W-:Y:S01]  /*1140*/  CS2R R146, SRZ ;  /* 0x0000000000927805 */ /* 0x000fe2000001ff00 */
[C---:B------:R-:W-:Y:S01]  /*1150*/  LEA R23, R38.reuse, R22, 0x1 ;  /* 0x0000001626177211 */ /* 0x040fe200078e08ff */
[----:B------:R-:W-:Y:S01]  /*1160*/  CS2R R152, SRZ ;  /* 0x0000000000987805 */ /* 0x000fe2000001ff00 */
[----:B-1----:R-:W-:Y:S01]  /*1170*/  LEA R40, P1, R11, R34, 0x1 ;  /* 0x000000220b287211 */ /* 0x002fe200078208ff */
[----:B------:R-:W-:Y:S01]  /*1180*/  CS2R R154, SRZ ;  /* 0x00000000009a7805 */ /* 0x000fe2000001ff00 */
[----:B------:R-:W-:-:S02]  /*1190*/  LEA R24, R38, R23, 0x1 ;  /* 0x0000001726187211 */ /* 0x000fc400078e08ff */
[-C--:B------:R-:W-:Y:S02]  /*11a0*/  LEA.HI.X.SX32 R43, R10, R36.reuse, 0x1, P0 ;  /* 0x000000240a2b7211 */ /* 0x080fe400000f0eff */
[----:B------:R-:W-:Y:S01]  /*11b0*/  LEA.HI.X.SX32 R41, R11, R36, 0x1, P1 ;  /* 0x000000240b297211 */ /* 0x000fe200008f0eff */
[C---:B------:R-:W-:Y:S02]  /*11c0*/  IMAD R25, R38.reuse, 0x2, R24 ;  /* 0x0000000226197824 */ /* 0x040fe400078e0218 */
[----:B------:R0:W-:Y:S03]  /*11d0*/  STL.64 [R1+0x2d0], R42 ;  /* 0x0002d02a01007387 */ /* 0x0001e60000100a00 */
[C---:B------:R-:W-:Y:S01]  /*11e0*/  LEA R26, R38.reuse, R25, 0x1 ;  /* 0x00000019261a7211 */ /* 0x040fe200078e08ff */
[----:B------:R1:W-:Y:S04]  /*11f0*/  STL.64 [R1+0x2c8], R40 ;  /* 0x0002c82801007387 */ /* 0x0003e80000100a00 */
[----:B------:R-:W-:Y:S01]  /*1200*/  IMAD R4, R38, 0x2, R26 ;  /* 0x0000000226047824 */ /* 0x000fe200078e021a */
[----:B------:R2:W-:Y:S01]  /*1210*/  STL.64 [R1+0x2c0], R32 ;  /* 0x0002c02001007387 */ /* 0x0005e20000100a00 */
[----:B0-----:R-:W-:-:S03]  /*1220*/  LEA R42, P0, R14, R34, 0x1 ;  /* 0x000000220e2a7211 */ /* 0x001fc600078008ff */
[----:B------:R-:W-:Y:S02]  /*1230*/  LEA R27, R38, R4, 0x1 ;  /* 0x00000004261b7211 */ /* 0x000fe400078e08ff */
[C---:B-1----:R-:W-:Y:S02]  /*1240*/  LEA R40, P1, R15.reuse, R34, 0x1 ;  /* 0x000000220f287211 */ /* 0x042fe400078208ff */
[-C--:B------:R-:W-:Y:S01]  /*1250*/  LEA.HI.X.SX32 R43, R14, R36.reuse, 0x1, P0 ;  /* 0x000000240e2b7211 */ /* 0x080fe200000f0eff */
[C---:B------:R-:W-:Y:S01]  /*1260*/  IMAD R16, R38.reuse, 0x2, R27 ;  /* 0x0000000226107824 */ /* 0x040fe200078e021b */
[----:B------:R-:W-:Y:S02]  /*1270*/  LEA.HI.X.SX32 R41, R15, R36, 0x1, P1 ;  /* 0x000000240f297211 */ /* 0x000fe400008f0eff */
[----:B--2---:R-:W-:Y:S01]  /*1280*/  LEA R32, P2, R17, R34, 0x1 ;  /* 0x0000002211207211 */ /* 0x004fe200078408ff */
[----:B------:R-:W-:Y:S01]  /*1290*/  STL.64 [R1+0x2b8], R42 ;  /* 0x0002b82a01007387 */ /* 0x000fe20000100a00 */
[----:B------:R-:W-:-:S02]  /*12a0*/  LEA R3, R38, R16, 0x1 ;  /* 0x0000001026037211 */ /* 0x000fc400078e08ff */
[----:B------:R-:W-:Y:S01]  /*12b0*/  LEA.HI.X.SX32 R33, R17, R36, 0x1, P2 ;  /* 0x0000002411217211 */ /* 0x000fe200010f0eff */
[----:B------:R0:W-:Y:S01]  /*12c0*/  STL.64 [R1+0x2b0], R40 ;  /* 0x0002b02801007387 */ /* 0x0001e20000100a00 */
[----:B------:R-:W-:Y:S02]  /*12d0*/  LEA R30, R38, R3, 0x1 ;  /* 0x00000003261e7211 */ /* 0x000fe400078e08ff */
[----:B------:R-:W-:Y:S01]  /*12e0*/  LEA R14, P2, R20, R34, 0x1 ;  /* 0x00000022140e7211 */ /* 0x000fe200078408ff */
[----:B------:R1:W-:Y:S01]  /*12f0*/  STL.64 [R1+0x2a8], R32 ;  /* 0x0002a82001007387 */ /* 0x0003e20000100a00 */
[----:B------:R-:W-:Y:S02]  /*1300*/  LEA R2, R38, R30, 0x1 ;  /* 0x0000001e26027211 */ /* 0x000fe400078e08ff */
[----:B------:R-:W-:Y:S02]  /*1310*/  LEA.HI.X.SX32 R15, R20, R36, 0x1, P2 ;  /* 0x00000024140f7211 */ /* 0x000fe400010f0eff */
[----:B------:R-:W-:-:S02]  /*1320*/  LEA R5, R38, R2, 0x1 ;  /* 0x0000000226057211 */ /* 0x000fc400078e08ff */
[-C--:B0-----:R-:W-:Y:S01]  /*1330*/  LEA R40, P0, R18, R34.reuse, 0x1 ;  /* 0x0000002212287211 */ /* 0x081fe200078008ff */
[----:B------:R-:W-:Y:S02]  /*1340*/  STL.64 [R1+0x290], R14 ;  /* 0x0002900e01007387 */ /* 0x000fe40000100a00 */
[----:B------:R-:W-:Y:S01]  /*1350*/  IMAD R7, R38, 0x2, R5 ;  /* 0x0000000226077824 */ /* 0x000fe200078e0205 */
[C---:B-1----:R-:W-:Y:S02]  /*1360*/  LEA R32, P1, R19.reuse, R34, 0x1 ;  /* 0x0000002213207211 */ /* 0x042fe400078208ff */
[-C--:B------:R-:W-:Y:S02]  /*1370*/  LEA.HI.X.SX32 R41, R18, R36.reuse, 0x1, P0 ;  /* 0x0000002412297211 */ /* 0x080fe400000f0eff */
[----:B------:R-:W-:Y:S02]  /*1380*/  LEA.HI.X.SX32 R33, R19, R36, 0x1, P1 ;  /* 0x0000002413217211 */ /* 0x000fe400008f0eff */
[----:B------:R-:W-:Y:S01]  /*1390*/  LEA R8, R38, R7, 0x1 ;  /* 0x0000000726087211 */ /* 0x000fe200078e08ff */
[----:B------:R0:W-:Y:S01]  /*13a0*/  STL.64 [R1+0x2a0], R40 ;  /* 0x0002a02801007387 */ /* 0x0001e20000100a00 */
[----:B------:R-:W-:-:S02]  /*13b0*/  LEA R18, P2, R23, R34, 0x1 ;  /* 0x0000002217127211 */ /* 0x000fc400078408ff */
[----:B------:R-:W-:Y:S01]  /*13c0*/  LEA R9, R38, R8, 0x1 ;  /* 0x0000000826097211 */ /* 0x000fe200078e08ff */
[----:B------:R1:W-:Y:S01]  /*13d0*/  STL.64 [R1+0x298], R32 ;  /* 0x0002982001007387 */ /* 0x0003e20000100a00 */
[----:B------:R-:W-:Y:S02]  /*13e0*/  LEA.HI.X.SX32 R19, R23, R36, 0x1, P2 ;  /* 0x0000002417137211 */ /* 0x000fe400010f0eff */
[-C--:B------:R-:W-:Y:S01]  /*13f0*/  LEA R20, P2, R26, R34.reuse, 0x1 ;  /* 0x000000221a147211 */ /* 0x080fe200078408ff */
[----:B------:R-:W-:Y:S01]  /*1400*/  IMAD R10, R38, 0x2, R9 ;  /* 0x00000002260a7824 */ /* 0x000fe200078e0209 */
[----:B0-----:R-:W-:-:S04]  /*1410*/  LEA R40, P0, R21, R34, 0x1 ;  /* 0x0000002215287211 */ /* 0x001fc800078008ff */
[----:B------:R-:W-:Y:S02]  /*1420*/  LEA R11, R38, R10, 0x1 ;  /* 0x0000000a260b7211 */ /* 0x000fe400078e08ff */
[C---:B-1----:R-:W-:Y:S02]  /*1430*/  LEA R32, P1, R22.reuse, R34, 0x1 ;  /* 0x0000002216207211 */ /* 0x042fe400078208ff */
[-C--:B------:R-:W-:Y:S02]  /*1440*/  LEA.HI.X.SX32 R41, R21, R36.reuse, 0x1, P0 ;  /* 0x0000002415297211 */ /* 0x080fe400000f0eff */
[-C--:B------:R-:W-:Y:S02]  /*1450*/  LEA.HI.X.SX32 R33, R22, R36.reuse, 0x1, P1 ;  /* 0x0000002416217211 */ /* 0x080fe400008f0eff */
[----:B------:R-:W-:Y:S01]  /*1460*/  LEA R13, R38, R11, 0x1 ;  /* 0x0000000b260d7211 */ /* 0x000fe200078e08ff */
[----:B------:R0:W-:Y:S01]  /*1470*/  STL.64 [R1+0x288], R40 ;  /* 0x0002882801007387 */ /* 0x0001e20000100a00 */
[----:B------:R-:W-:-:S02]  /*1480*/  LEA.HI.X.SX32 R21, R26, R36, 0x1, P2 ;  /* 0x000000241a157211 */ /* 0x000fc400010f0eff */
[----:B------:R-:W-:Y:S01]  /*1490*/  LEA R22, P2, R16, R34, 0x1 ;  /* 0x0000002210167211 */ /* 0x000fe200078408ff */
[----:B------:R1:W-:Y:S01]  /*14a0*/  STL.64 [R1+0x280], R32 ;  /* 0x0002802001007387 */ /* 0x0003e20000100a00 */
[----:B------:R-:W-:Y:S02]  /*14b0*/  IMAD R14, R38, 0x2, R13 ;  /* 0x00000002260e7824 */ /* 0x000fe400078e020d */
[----:B------:R-:W-:Y:S01]  /*14c0*/  LEA.HI.X.SX32 R23, R16, R36, 0x1, P2 ;  /* 0x0000002410177211 */ /* 0x000fe200010f0eff */
[----:B------:R2:W-:Y:S02]  /*14d0*/  STL.64 [R1+0x278], R18 ;  /* 0x0002781201007387 */ /* 0x0005e40000100a00 */
[----:B------:R-:W-:Y:S02]  /*14e0*/  LEA R15, R38, R14, 0x1 ;  /* 0x0000000e260f7211 */ /* 0x000fe400078e08ff */
[----:B0-----:R-:W-:Y:S02]  /*14f0*/  LEA R40, P0, R24, R34, 0x1 ;  /* 0x0000002218287211 */ /* 0x001fe400078008ff */
[----:B------:R-:W-:-:S02]  /*1500*/  LEA R17, R38, R15, 0x1 ;  /* 0x0000000f26117211 */ /* 0x000fc400078e08ff */
[C---:B-1----:R-:W-:Y:S02]  /*1510*/  LEA R32, P1, R25.reuse, R34, 0x1 ;  /* 0x0000002219207211 */ /* 0x042fe400078208ff */
[-C--:B------:R-:W-:Y:S02]  /*1520*/  LEA.HI.X.SX32 R41, R24, R36.reuse, 0x1, P0 ;  /* 0x0000002418297211 */ /* 0x080fe400000f0eff */
[----:B------:R-:W-:Y:S01]  /*1530*/  LEA.HI.X.SX32 R33, R25, R36, 0x1, P1 ;  /* 0x0000002419217211 */ /* 0x000fe200008f0eff */
[C---:B--2---:R-:W-:Y:S01]  /*1540*/  IMAD R18, R38.reuse, 0x2, R17 ;  /* 0x0000000226127824 */ /* 0x044fe200078e0211 */
[C---:B------:R-:W-:Y:S01]  /*1550*/  LEA R24, P1, R27.reuse, R34, 0x1 ;  /* 0x000000221b187211 */ /* 0x040fe200078208ff */
[----:B------:R-:W-:Y:S03]  /*1560*/  STL.64 [R1+0x270], R40 ;  /* 0x0002702801007387 */ /* 0x000fe60000100a00 */
[----:B------:R-:W-:Y:S01]  /*1570*/  LEA.HI.X.SX32 R25, R27, R36, 0x1, P1 ;  /* 0x000000241b197211 */ /* 0x000fe200008f0eff */
[----:B------:R0:W-:Y:S01]  /*1580*/  STL.64 [R1+0x268], R32 ;  /* 0x0002682001007387 */ /* 0x0001e20000100a00 */
[----:B------:R-:W-:-:S03]  /*1590*/  LEA R19, R38, R18, 0x1 ;  /* 0x0000001226137211 */ /* 0x000fc600078e08ff */
[----:B------:R1:W-:Y:S01]  /*15a0*/  STL.64 [R1+0x260], R20 ;  /* 0x0002601401007387 */ /* 0x0003e20000100a00 */
[----:B0-----:R-:W-:-:S04]  /*15b0*/  LEA R32, P0, R4, R34, 0x1 ;  /* 0x0000002204207211 */ /* 0x001fc800078008ff */
[----:B------:R-:W-:Y:S02]  /*15c0*/  LEA.HI.X.SX32 R33, R4, R36, 0x1, P0 ;  /* 0x0000002404217211 */ /* 0x000fe400000f0eff */
[C---:B------:R-:W-:Y:S02]  /*15d0*/  LEA R26, P0, R3.reuse, R34, 0x1 ;  /* 0x00000022031a7211 */ /* 0x040fe400078008ff */
[----:B-1----:R-:W-:Y:S01]  /*15e0*/  LEA R20, R38, R19, 0x1 ;  /* 0x0000001326147211 */ /* 0x002fe200078e08ff */
[----:B------:R-:W-:Y:S01]  /*15f0*/  STL.64 [R1+0x258], R32 ;  /* 0x0002582001007387 */ /* 0x000fe20000100a00 */
[----:B------:R-:W-:-:S03]  /*1600*/  LEA.HI.X.SX32 R27, R3, R36, 0x1, P0 ;  /* 0x00000024031b7211 */ /* 0x000fc600000f0eff */
[----:B------:R0:W-:Y:S01]  /*1610*/  STL.64 [R1+0x250], R24 ;  /* 0x0002501801007387 */ /* 0x0001e20000100a00 */
[----:B------:R-:W-:-:S03]  /*1620*/  IMAD R4, R38, 0x2, R20 ;  /* 0x0000000226047824 */ /* 0x000fc600078e0214 */
[----:B------:R1:W-:Y:S02]  /*1630*/  STL.64 [R1+0x248], R22 ;  /* 0x0002481601007387 */ /* 0x0003e40000100a00 */
[----:B------:R-:W-:Y:S02]  /*1640*/  LEA R16, R38, R4, 0x1 ;  /* 0x0000000426107211 */ /* 0x000fe400078e08ff */
[----:B------:R2:W-:Y:S01]  /*1650*/  STL.64 [R1+0x240], R26 ;  /* 0x0002401a01007387 */ /* 0x0005e20000100a00 */
[-C--:B0-----:R-:W-:Y:S02]  /*1660*/  LEA R24, P1, R30, R34.reuse, 0x1 ;  /* 0x000000221e187211 */ /* 0x081fe400078208ff */
[----:B-1----:R-:W-:Y:S02]  /*1670*/  LEA R22, P2, R2, R34, 0x1 ;  /* 0x0000002202167211 */ /* 0x002fe400078408ff */
[-C--:B------:R-:W-:Y:S02]  /*1680*/  LEA.HI.X.SX32 R25, R30, R36.reuse, 0x1, P1 ;  /* 0x000000241e197211 */ /* 0x080fe400008f0eff */
[----:B------:R-:W-:-:S02]  /*1690*/  LEA.HI.X.SX32 R23, R2, R36, 0x1, P2 ;  /* 0x0000002402177211 */ /* 0x000fc400010f0eff */
[C---:B--2---:R-:W-:Y:S01]  /*16a0*/  LEA R26, P0, R5.reuse, R34, 0x1 ;  /* 0x00000022051a7211 */ /* 0x044fe200078008ff */
[----:B------:R0:W-:Y:S01]  /*16b0*/  STL.64 [R1+0x238], R24 ;  /* 0x0002381801007387 */ /* 0x0001e20000100a00 */
[C---:B------:R-:W-:Y:S02]  /*16c0*/  LEA R2, R38.reuse, R16, 0x1 ;  /* 0x0000001026027211 */ /* 0x040fe400078e08ff */
[----:B------:R-:W-:Y:S01]  /*16d0*/  LEA.HI.X.SX32 R27, R5, R36, 0x1, P0 ;  /* 0x00000024051b7211 */ /* 0x000fe200000f0eff */
[----:B------:R1:W-:Y:S02]  /*16e0*/  STL.64 [R1+0x230], R22 ;  /* 0x0002301601007387 */ /* 0x0003e40000100a00 */
[C---:B------:R-:W-:Y:S02]  /*16f0*/  IMAD R3, R38.reuse, 0x2, R2 ;  /* 0x0000000226037824 */ /* 0x040fe400078e0202 */
[----:B------:R2:W-:Y:S03]  /*1700*/  STL.64 [R1+0x228], R26 ;  /* 0x0002281a01007387 */ /* 0x0005e60000100a00 */
[----:B------:R-:W-:-:S02]  /*1710*/  LEA R5, R38, R3, 0x1 ;  /* 0x0000000326057211 */ /* 0x000fc400078e08ff */
[CC--:B0-----:R-:W-:Y:S02]  /*1720*/  LEA R24, P1, R7.reuse, R34.reuse, 0x1 ;  /* 0x0000002207187211 */ /* 0x0c1fe400078208ff */
[C---:B-1----:R-:W-:Y:S02]  /*1730*/  LEA R22, P2, R8.reuse, R34, 0x1 ;  /* 0x0000002208167211 */ /* 0x042fe400078408ff */
[-C--:B------:R-:W-:Y:S02]  /*1740*/  LEA.HI.X.SX32 R25, R7, R36.reuse, 0x1, P1 ;  /* 0x0000002407197211 */ /* 0x080fe400008f0eff */
[----:B------:R-:W-:Y:S02]  /*1750*/  LEA.HI.X.SX32 R23, R8, R36, 0x1, P2 ;  /* 0x0000002408177211 */ /* 0x000fe400010f0eff */
[----:B--2---:R-:W-:Y:S01]  /*1760*/  LEA R26, P0, R9, R34, 0x1 ;  /* 0x00000022091a7211 */ /* 0x004fe200078008ff */
[----:B------:R0:W-:Y:S01]  /*1770*/  STL.64 [R1+0x220], R24 ;  /* 0x0002201801007387 */ /* 0x0001e20000100a00 */
[----:B------:R-:W-:-:S02]  /*1780*/  LEA R7, R38, R5, 0x1 ;  /* 0x0000000526077211 */ /* 0x000fc400078e08ff */
[----:B------:R-:W-:Y:S01]  /*1790*/  LEA.HI.X.SX32 R27, R9, R36, 0x1, P0 ;  /* 0x00000024091b7211 */ /* 0x000fe200000f0eff */
[----:B------:R1:W-:Y:S02]  /*17a0*/  STL.64 [R1+0x218], R22 ;  /* 0x0002181601007387 */ /* 0x0003e40000100a00 */
[C---:B------:R-:W-:Y:S02]  /*17b0*/  IMAD R8, R38.reuse, 0x2, R7 ;  /* 0x0000000226087824 */ /* 0x040fe400078e0207 */
[----:B------:R2:W-:Y:S03]  /*17c0*/  STL.64 [R1+0x210], R26 ;  /* 0x0002101a01007387 */ /* 0x0005e60000100a00 */
[----:B------:R-:W-:Y:S02]  /*17d0*/  LEA R9, R38, R8, 0x1 ;  /* 0x0000000826097211 */ /* 0x000fe400078e08ff */
[----:B0-----:R-:W-:-:S02]  /*17e0*/  LEA R24, P1, R10, R34, 0x1 ;  /* 0x000000220a187211 */ /* 0x001fc400078208ff */
[C---:B-1----:R-:W-:Y:S02]  /*17f0*/  LEA R22, P2, R11.reuse, R34, 0x1 ;  /* 0x000000220b167211 */ /* 0x042fe400078408ff */
[-C--:B------:R-:W-:Y:S02]  /*1800*/  LEA.HI.X.SX32 R25, R10, R36.reuse, 0x1, P1 ;  /* 0x000000240a197211 */ /* 0x080fe400008f0eff */
[----:B------:R-:W-:Y:S02]  /*1810*/  LEA.HI.X.SX32 R23, R11, R36, 0x1, P2 ;  /* 0x000000240b177211 */ /* 0x000fe400010f0eff */
[C---:B--2---:R-:W-:Y:S01]  /*1820*/  LEA R26, P0, R13.reuse, R34, 0x1 ;  /* 0x000000220d1a7211 */ /* 0x044fe200078008ff */
[----:B------:R0:W-:Y:S01]  /*1830*/  STL.64 [R1+0x208], R24 ;  /* 0x0002081801007387 */ /* 0x0001e20000100a00 */
[C---:B------:R-:W-:Y:S02]  /*1840*/  LEA R10, R38.reuse, R9, 0x1 ;  /* 0x00000009260a7211 */ /* 0x040fe400078e08ff */
[----:B------:R-:W-:Y:S01]  /*1850*/  LEA.HI.X.SX32 R27, R13, R36, 0x1, P0 ;  /* 0x000000240d1b7211 */ /* 0x000fe200000f0eff */
[----:B------:R1:W-:Y:S02]  /*1860*/  STL.64 [R1+0x200], R22 ;  /* 0x0002001601007387 */ /* 0x0003e40000100a00 */
[----:B------:R-:W-:-:S02]  /*1870*/  IMAD R11, R38, 0x2, R10 ;  /* 0x00000002260b7824 */ /* 0x000fc400078e020a */
[----:B------:R2:W-:Y:S03]  /*1880*/  STL.64 [R1+0x1f8], R26 ;  /* 0x0001f81a01007387 */ /* 0x0005e60000100a00 */
[----:B------:R-:W-:Y:S02]  /*1890*/  LEA R13, R38, R11, 0x1 ;  /* 0x0000000b260d7211 */ /* 0x000fe400078e08ff */
[CC--:B0-----:R-:W-:Y:S02]  /*18a0*/  LEA R24, P1, R14.reuse, R34.reuse, 0x1 ;  /* 0x000000220e187211 */ /* 0x0c1fe400078208ff */
[C---:B-1----:R-:W-:Y:S02]  /*18b0*/  LEA R22, P2, R15.reuse, R34, 0x1 ;  /* 0x000000220f167211 */ /* 0x042fe400078408ff */
[-C--:B------:R-:W-:Y:S02]  /*18c0*/  LEA.HI.X.SX32 R25, R14, R36.reuse, 0x1, P1 ;  /* 0x000000240e197211 */ /* 0x080fe400008f0eff */
[----:B------:R-:W-:-:S02]  /*18d0*/  LEA.HI.X.SX32 R23, R15, R36, 0x1, P2 ;  /* 0x000000240f177211 */ /* 0x000fc400010f0eff */
[C---:B--2---:R-:W-:Y:S01]  /*18e0*/  LEA R26, P0, R17.reuse, R34, 0x1 ;  /* 0x00000022111a7211 */ /* 0x044fe200078008ff */
[----:B------:R0:W-:Y:S01]  /*18f0*/  STL.64 [R1+0x1f0], R24 ;  /* 0x0001f01801007387 */ /* 0x0001e20000100a00 */
[----:B------:R-:W-:Y:S02]  /*1900*/  LEA R14, R38, R13, 0x1 ;  /* 0x0000000d260e7211 */ /* 0x000fe400078e08ff */
[----:B------:R-:W-:Y:S01]  /*1910*/  LEA.HI.X.SX32 R27, R17, R36, 0x1, P0 ;  /* 0x00000024111b7211 */ /* 0x000fe200000f0eff */
[----:B------:R1:W-:Y:S04]  /*1920*/  STL.64 [R1+0x1e8], R22 ;  /* 0x0001e81601007387 */ /* 0x0003e80000100a00 */
[----:B------:R2:W-:Y:S01]  /*1930*/  STL.64 [R1+0x1e0], R26 ;  /* 0x0001e01a01007387 */ /* 0x0005e20000100a00 */
[----:B0-----:R-:W-:-:S02]  /*1940*/  LEA R24, P1, R18, R34, 0x1 ;  /* 0x0000002212187211 */ /* 0x001fc400078208ff */
[C---:B-1----:R-:W-:Y:S02]  /*1950*/  LEA R22, P2, R19.reuse, R34, 0x1 ;  /* 0x0000002213167211 */ /* 0x042fe400078408ff */
[-C--:B------:R-:W-:Y:S02]  /*1960*/  LEA.HI.X.SX32 R25, R18, R36.reuse, 0x1, P1 ;  /* 0x0000002412197211 */ /* 0x080fe400008f0eff */
[----:B------:R-:W-:Y:S02]  /*1970*/  LEA.HI.X.SX32 R23, R19, R36, 0x1, P2 ;  /* 0x0000002413177211 */ /* 0x000fe400010f0eff */
[C---:B--2---:R-:W-:Y:S01]  /*1980*/  LEA R26, P0, R20.reuse, R34, 0x1 ;  /* 0x00000022141a7211 */ /* 0x044fe200078008ff */
[----:B------:R0:W-:Y:S03]  /*1990*/  STL.64 [R1+0x1d8], R24 ;  /* 0x0001d81801007387 */ /* 0x0001e60000100a00 */
[----:B------:R-:W-:Y:S01]  /*19a0*/  LEA.HI.X.SX32 R27, R20, R36, 0x1, P0 ;  /* 0x00000024141b7211 */ /* 0x000fe200000f0eff */
[----:B------:R1:W-:Y:S04]  /*19b0*/  STL.64 [R1+0x1d0], R22 ;  /* 0x0001d01601007387 */ /* 0x0003e80000100a00 */
[----:B------:R-:W-:Y:S01]  /*19c0*/  STL.64 [R1+0x1c8], R26 ;  /* 0x0001c81a01007387 */ /* 0x000fe20000100a00 */
[----:B0-----:R-:W-:-:S02]  /*19d0*/  LEA R24, P1, R4, R34, 0x1 ;  /* 0x0000002204187211 */ /* 0x001fc400078208ff */
[----:B-1----:R-:W-:Y:S02]  /*19e0*/  LEA R22, P2, R16, R34, 0x1 ;  /* 0x0000002210167211 */ /* 0x002fe400078408ff */
[-C--:B------:R-:W-:Y:S01]  /*19f0*/  LEA.HI.X.SX32 R25, R4, R36.reuse, 0x1, P1 ;  /* 0x0000002404197211 */ /* 0x080fe200008f0eff */
[----:B------:R-:W-:Y:S01]  /*1a00*/  IMAD R4, R38, 0x2, R14 ;  /* 0x0000000226047824 */ /* 0x000fe200078e020e */
[----:B------:R-:W-:Y:S02]  /*1a10*/  LEA.HI.X.SX32 R23, R16, R36, 0x1, P2 ;  /* 0x0000002410177211 */ /* 0x000fe400010f0eff */
[-C--:B------:R-:W-:Y:S02]  /*1a20*/  LEA R20, P1, R3, R34.reuse, 0x1 ;  /* 0x0000002203147211 */ /* 0x080fe400078208ff */
[----:B------:R-:W-:Y:S01]  /*1a30*/  LEA R18, P2, R5, R34, 0x1 ;  /* 0x0000002205127211 */ /* 0x000fe200078408ff */
[----:B------:R0:W-:Y:S01]  /*1a40*/  STL.64 [R1+0x1b8], R22 ;  /* 0x0001b81601007387 */ /* 0x0001e20000100a00 */
[----:B------:R-:W-:-:S02]  /*1a50*/  LEA.HI.X.SX32 R21, R3, R36, 0x1, P1 ;  /* 0x0000002403157211 */ /* 0x000fc400008f0eff */
[----:B------:R-:W-:Y:S01]  /*1a60*/  LEA.HI.X.SX32 R19, R5, R36, 0x1, P2 ;  /* 0x0000002405137211 */ /* 0x000fe200010f0eff */
[----:B------:R-:W-:Y:S01]  /*1a70*/  STL.64 [R1+0x1c0], R24 ;  /* 0x0001c01801007387 */ /* 0x000fe20000100a00 */
[C---:B------:R-:W-:Y:S02]  /*1a80*/  LEA R16, P2, R9.reuse, R34, 0x1 ;  /* 0x0000002209107211 */ /* 0x040fe400078408ff */
[----:B------:R-:W-:Y:S02]  /*1a90*/  LEA R15, R38, R4, 0x1 ;  /* 0x00000004260f7211 */ /* 0x000fe400078e08ff */
[----:B------:R-:W-:Y:S02]  /*1aa0*/  LEA.HI.X.SX32 R17, R9, R36, 0x1, P2 ;  /* 0x0000002409117211 */ /* 0x000fe400010f0eff */
[----:B0-----:R-:W-:-:S04]  /*1ab0*/  LEA R22, P0, R2, R34, 0x1 ;  /* 0x0000002202167211 */ /* 0x001fc800078008ff */
[----:B------:R-:W-:Y:S02]  /*1ac0*/  LEA.HI.X.SX32 R23, R2, R36, 0x1, P0 ;  /* 0x0000002402177211 */ /* 0x000fe400000f0eff */
[----:B------:R-:W-:-:S03]  /*1ad0*/  LEA R2, R38, R15, 0x1 ;  /* 0x0000000f26027211 */ /* 0x000fc600078e08ff */
[----:B------:R-:W-:Y:S02]  /*1ae0*/  STL.64 [R1+0x1b0], R22 ;  /* 0x0001b01601007387 */ /* 0x000fe40000100a00 */
[C---:B------:R-:W-:Y:S02]  /*1af0*/  IMAD R3, R38.reuse, 0x2, R2 ;  /* 0x0000000226037824 */ /* 0x040fe400078e0202 */
[----:B------:R0:W-:Y:S03]  /*1b00*/  STL.64 [R1+0x1a8], R20 ;  /* 0x0001a81401007387 */ /* 0x0001e60000100a00 */
[----:B------:R-:W-:Y:S01]  /*1b10*/  LEA R5, R38, R3, 0x1 ;  /* 0x0000000326057211 */ /* 0x000fe200078e08ff */
[----:B------:R1:W-:Y:S01]  /*1b20*/  STL.64 [R1+0x1a0], R18 ;  /* 0x0001a01201007387 */ /* 0x0003e20000100a00 */
[-C--:B0-----:R-:W-:Y:S02]  /*1b30*/  LEA R20, P0, R7, R34.reuse, 0x1 ;  /* 0x0000002207147211 */ /* 0x081fe400078008ff */
[----:B-1----:R-:W-:-:S02]  /*1b40*/  LEA R18, P1, R8, R34, 0x1 ;  /* 0x0000002208127211 */ /* 0x002fc400078208ff */
[-C--:B------:R-:W-:Y:S02]  /*1b50*/  LEA.HI.X.SX32 R21, R7, R36.reuse, 0x1, P0 ;  /* 0x0000002407157211 */ /* 0x080fe400000f0eff */
[----:B------:R-:W-:Y:S02]  /*1b60*/  LEA.HI.X.SX32 R19, R8, R36, 0x1, P1 ;  /* 0x0000002408137211 */ /* 0x000fe400008f0eff */
[C---:B------:R-:W-:Y:S01]  /*1b70*/  LEA R7, R38.reuse, R5, 0x1 ;  /* 0x0000000526077211 */ /* 0x040fe200078e08ff */
[----:B------:R0:W-:Y:S04]  /*1b80*/  STL.64 [R1+0x198], R20 ;  /* 0x0001981401007387 */ /* 0x0001e80000100a00 */
[----:B------:R1:W-:Y:S01]  /*1b90*/  STL.64 [R1+0x190], R18 ;  /* 0x0001901201007387 */ /* 0x0003e20000100a00 */
[----:B------:R-:W-:-:S03]  /*1ba0*/  IMAD R8, R38, 0x2, R7 ;  /* 0x0000000226087824 */ /* 0x000fc600078e0207 */
[----:B------:R2:W-:Y:S02]  /*1bb0*/  STL.64 [R1+0x188], R16 ;  /* 0x0001881001007387 */ /* 0x0005e40000100a00 */
[----:B------:R-:W-:Y:S02]  /*1bc0*/  LEA R9, R38, R8, 0x1 ;  /* 0x0000000826097211 */ /* 0x000fe400078e08ff */
[CC--:B0-----:R-:W-:Y:S02]  /*1bd0*/  LEA R20, P0, R10.reuse, R34.reuse, 0x1 ;  /* 0x000000220a147211 */ /* 0x0c1fe400078008ff */
[----:B-1----:R-:W-:Y:S02]  /*1be0*/  LEA R18, P1, R11, R34, 0x1 ;  /* 0x000000220b127211 */ /* 0x002fe400078208ff */
[----:B------:R-:W-:Y:S02]  /*1bf0*/  LEA.HI.X.SX32 R21, R10, R36, 0x1, P0 ;  /* 0x000000240a157211 */ /* 0x000fe400000f0eff */
[----:B--2---:R-:W-:-:S02]  /*1c00*/  LEA R16, P2, R13, R34, 0x1 ;  /* 0x000000220d107211 */ /* 0x004fc400078408ff */
[-C--:B------:R-:W-:Y:S01]  /*1c10*/  LEA.HI.X.SX32 R19, R11, R36.reuse, 0x1, P1 ;  /* 0x000000240b137211 */ /* 0x080fe200008f0eff */
[----:B------:R-:W-:Y:S01]  /*1c20*/  STL.64 [R1+0x180], R20 ;  /* 0x0001801401007387 */ /* 0x000fe20000100a00 */
[----:B------:R-:W-:Y:S01]  /*1c30*/  LEA.HI.X.SX32 R17, R13, R36, 0x1, P2 ;  /* 0x000000240d117211 */ /* 0x000fe200010f0eff */
[----:B------:R-:W-:Y:S01]  /*1c40*/  IMAD.MOV.U32 R13, RZ, RZ, -0x800000 ;  /* 0xff800000ff0d7424 */ /* 0x000fe200078e00ff */
[C---:B------:R-:W-:Y:S01]  /*1c50*/  LEA R10, P2, R15.reuse, R34, 0x1 ;  /* 0x000000220f0a7211 */ /* 0x040fe200078408ff */
[----:B------:R0:W-:Y:S03]  /*1c60*/  STL.64 [R1+0x178], R18 ;  /* 0x0001781201007387 */ /* 0x0001e60000100a00 */
[----:B------:R-:W-:Y:S01]  /*1c70*/  LEA.HI.X.SX32 R11, R15, R36, 0x1, P2 ;  /* 0x000000240f0b7211 */ /* 0x000fe200010f0eff */
[----:B------:R1:W-:Y:S01]  /*1c80*/  STL.64 [R1+0x170], R16 ;  /* 0x0001701001007387 */ /* 0x0003e20000100a00 */
[----:B0-----:R-:W-:-:S02]  /*1c90*/  LEA R18, P0, R14, R34, 0x1 ;  /* 0x000000220e127211 */ /* 0x001fc400078008ff */
[----:B-1----:R-:W-:Y:S02]  /*1ca0*/  LEA R16, P1, R4, R34, 0x1 ;  /* 0x0000002204107211 */ /* 0x002fe400078208ff */
[-C--:B------:R-:W-:Y:S02]  /*1cb0*/  LEA.HI.X.SX32 R19, R14, R36.reuse, 0x1, P0 ;  /* 0x000000240e137211 */ /* 0x080fe400000f0eff */
[----:B------:R-:W-:Y:S02]  /*1cc0*/  LEA.HI.X.SX32 R17, R4, R36, 0x1, P1 ;  /* 0x0000002404117211 */ /* 0x000fe400008f0eff */
[----:B------:R-:W-:Y:S01]  /*1cd0*/  LEA R20, P0, R2, R34, 0x1 ;  /* 0x0000002202147211 */ /* 0x000fe200078008ff */
[----:B------:R0:W-:Y:S01]  /*1ce0*/  STL.64 [R1+0x168], R18 ;  /* 0x0001681201007387 */ /* 0x0001e20000100a00 */
[----:B------:R-:W-:Y:S02]  /*1cf0*/  LEA R4, R38, R9, 0x1 ;  /* 0x0000000926047211 */ /* 0x000fe400078e08ff */
[----:B------:R-:W-:Y:S01]  /*1d00*/  LEA.HI.X.SX32 R21, R2, R36, 0x1, P0 ;  /* 0x0000002402157211 */ /* 0x000fe200000f0eff */
[----:B------:R1:W-:Y:S04]  /*1d10*/  STL.64 [R1+0x160], R16 ;  /* 0x0001601001007387 */ /* 0x0003e80000100a00 */
[----:B------:R2:W-:Y:S01]  /*1d20*/  STL.64 [R1+0x158], R10 ;  /* 0x0001580a01007387 */ /* 0x0005e20000100a00 */
[----:B0-----:R-:W-:-:S03]  /*1d30*/  LEA R18, P1, R3, R34, 0x1 ;  /* 0x0000002203127211 */ /* 0x001fc600078208ff */
[----:B------:R-:W-:Y:S01]  /*1d40*/  STL.64 [R1+0x150], R20 ;  /* 0x0001501401007387 */ /* 0x000fe20000100a00 */
[----:B-1----:R-:W-:Y:S02]  /*1d50*/  LEA R16, P2, R5, R34, 0x1 ;  /* 0x0000002205107211 */ /* 0x002fe400078408ff */
[-C--:B------:R-:W-:Y:S02]  /*1d60*/  LEA.HI.X.SX32 R19, R3, R36.reuse, 0x1, P1 ;  /* 0x0000002403137211 */ /* 0x080fe400008f0eff */
[----:B------:R-:W-:Y:S01]  /*1d70*/  LEA.HI.X.SX32 R17, R5, R36, 0x1, P2 ;  /* 0x0000002405117211 */ /* 0x000fe200010f0eff */
[C---:B--2---:R-:W-:Y:S01]  /*1d80*/  IMAD R10, R38.reuse, 0x2, R4 ;  /* 0x00000002260a7824 */ /* 0x044fe200078e0204 */
[C---:B------:R-:W-:Y:S01]  /*1d90*/  LEA R14, P2, R9.reuse, R34, 0x1 ;  /* 0x00000022090e7211 */ /* 0x040fe200078408ff */
[----:B------:R0:W-:Y:S03]  /*1da0*/  STL.64 [R1+0x148], R18 ;  /* 0x0001481201007387 */ /* 0x0001e60000100a00 */
[----:B------:R-:W-:Y:S01]  /*1db0*/  LEA R2, R38, R10, 0x1 ;  /* 0x0000000a26027211 */ /* 0x000fe200078e08ff */
[----:B------:R1:W-:Y:S01]  /*1dc0*/  STL.64 [R1+0x140], R16 ;  /* 0x0001401001007387 */ /* 0x0003e20000100a00 */
[----:B------:R-:W-:-:S02]  /*1dd0*/  LEA.HI.X.SX32 R15, R9, R36, 0x1, P2 ;  /* 0x00000024090f7211 */ /* 0x000fc400010f0eff */
[----:B------:R-:W-:Y:S02]  /*1de0*/  LEA R3, R38, R2, 0x1 ;  /* 0x0000000226037211 */ /* 0x000fe400078e08ff */
[----:B0-----:R-:W-:-:S03]  /*1df0*/  LEA R18, P0, R7, R34, 0x1 ;  /* 0x0000002207127211 */ /* 0x001fc600078008ff */
[----:B------:R-:W-:Y:S01]  /*1e00*/  IMAD R5, R38, 0x2, R3 ;  /* 0x0000000226057824 */ /* 0x000fe200078e0203 */
[C---:B-1----:R-:W-:Y:S02]  /*1e10*/  LEA R16, P1, R8.reuse, R34, 0x1 ;  /* 0x0000002208107211 */ /* 0x042fe400078208ff */
[-C--:B------:R-:W-:Y:S02]  /*1e20*/  LEA.HI.X.SX32 R19, R7, R36.reuse, 0x1, P0 ;  /* 0x0000002407137211 */ /* 0x080fe400000f0eff */
[----:B------:R-:W-:Y:S02]  /*1e30*/  LEA.HI.X.SX32 R17, R8, R36, 0x1, P1 ;  /* 0x0000002408117211 */ /* 0x000fe400008f0eff */
[----:B------:R-:W-:Y:S01]  /*1e40*/  LEA R7, R38, R5, 0x1 ;  /* 0x0000000526077211 */ /* 0x000fe200078e08ff */
[----:B------:R0:W-:Y:S04]  /*1e50*/  STL.64 [R1+0x138], R18 ;  /* 0x0001381201007387 */ /* 0x0001e80000100a00 */
[----:B------:R1:W-:Y:S04]  /*1e60*/  STL.64 [R1+0x130], R16 ;  /* 0x0001301001007387 */ /* 0x0003e80000100a00 */
[----:B------:R2:W-:Y:S01]  /*1e70*/  STL.64 [R1+0x128], R14 ;  /* 0x0001280e01007387 */ /* 0x0005e20000100a00 */
[----:B0-----:R-:W-:-:S02]  /*1e80*/  LEA R18, P0, R4, R34, 0x1 ;  /* 0x0000002204127211 */ /* 0x001fc400078008ff */
[----:B-1----:R-:W-:Y:S02]  /*1e90*/  LEA R16, P1, R10, R34, 0x1 ;  /* 0x000000220a107211 */ /* 0x002fe400078208ff */
[-C--:B------:R-:W-:Y:S02]  /*1ea0*/  LEA.HI.X.SX32 R19, R4, R36.reuse, 0x1, P0 ;  /* 0x0000002404137211 */ /* 0x080fe400000f0eff */
[----:B------:R-:W-:Y:S02]  /*1eb0*/  LEA.HI.X.SX32 R17, R10, R36, 0x1, P1 ;  /* 0x000000240a117211 */ /* 0x000fe400008f0eff */
[C---:B--2---:R-:W-:Y:S01]  /*1ec0*/  LEA R14, P2, R2.reuse, R34, 0x1 ;  /* 0x00000022020e7211 */ /* 0x044fe200078408ff */
[----:B------:R-:W-:Y:S01]  /*1ed0*/  STL.64 [R1+0x120], R18 ;  /* 0x0001201201007387 */ /* 0x000fe20000100a00 */
[----:B------:R-:W-:Y:S02]  /*1ee0*/  MOV R4, RZ ;  /* 0x000000ff00047202 */ /* 0x000fe40000000f00 */
[----:B------:R-:W-:Y:S01]  /*1ef0*/  LEA.HI.X.SX32 R15, R2, R36, 0x1, P2 ;  /* 0x00000024020f7211 */ /* 0x000fe200010f0eff */
[----:B------:R0:W-:Y:S01]  /*1f00*/  STL.64 [R1+0x118], R16 ;  /* 0x0001181001007387 */ /* 0x0001e20000100a00 */
[----:B------:R-:W-:-:S02]  /*1f10*/  LEA R2, R38, R7, 0x1 ;  /* 0x0000000726027211 */ /* 0x000fc400078e08ff */
[CC--:B------:R-:W-:Y:S01]  /*1f20*/  LEA R10, P2, R7.reuse, R34.reuse, 0x1 ;  /* 0x00000022070a7211 */ /* 0x0c0fe200078408ff */
[----:B------:R1:W-:Y:S01]  /*1f30*/  STL.64 [R1+0x110], R14 ;  /* 0x0001100e01007387 */ /* 0x0003e20000100a00 */
[C---:B------:R-:W-:Y:S02]  /*1f40*/  LEA R8, P3, R2.reuse, R34, 0x1 ;  /* 0x0000002202087211 */ /* 0x040fe400078608ff */
[-C--:B------:R-:W-:Y:S02]  /*1f50*/  LEA.HI.X.SX32 R11, R7, R36.reuse, 0x1, P2 ;  /* 0x00000024070b7211 */ /* 0x080fe400010f0eff */
[----:B------:R-:W-:Y:S02]  /*1f60*/  LEA.HI.X.SX32 R9, R2, R36, 0x1, P3 ;  /* 0x0000002402097211 */ /* 0x000fe400018f0eff */
[----:B------:R-:W-:Y:S02]  /*1f70*/  SHF.L.U32 R7, R37, 0x1, RZ ;  /* 0x0000000125077819 */ /* 0x000fe400000006ff */
[----:B0-----:R-:W-:-:S02]  /*1f80*/  LEA R16, P0, R3, R34, 0x1 ;  /* 0x0000002203107211 */ /* 0x001fc400078008ff */
[----:B------:R-:W-:Y:S02]  /*1f90*/  MOV R2, RZ ;  /* 0x000000ff00027202 */ /* 0x000fe40000000f00 */
[----:B------:R-:W-:Y:S01]  /*1fa0*/  LEA.HI.X.SX32 R17, R3, R36, 0x1, P0 ;  /* 0x0000002403117211 */ /* 0x000fe200000f0eff */
[----:B------:R-:W-:Y:S01]  /*1fb0*/  IMAD.MOV.U32 R3, RZ, RZ, c[0x0][0x1b8] ;  /* 0x00006e00ff037624 */ /* 0x000fe200078e00ff */
[----:B-1----:R-:W-:-:S03]  /*1fc0*/  LEA R14, P1, R5, R34, 0x1 ;  /* 0x00000022050e7211 */ /* 0x002fc600078208ff */
[----:B------:R-:W-:Y:S01]  /*1fd0*/  IMAD R64, R3, 0x22, RZ ;  /* 0x0000002203407824 */ /* 0x000fe200078e02ff */
[----:B------:R-:W-:Y:S01]  /*1fe0*/  LEA.HI.X.SX32 R15, R5, R36, 0x1, P1 ;  /* 0x00000024050f7211 */ /* 0x000fe200008f0eff */
[C---:B------:R-:W-:Y:S01]  /*1ff0*/  IMAD R66, R3.reuse, 0x11, RZ ;  /* 0x0000001103427824 */ /* 0x040fe200078e02ff */
[----:B------:R-:W-:Y:S01]  /*2000*/  STL.64 [R1+0x108], R16 ;  /* 0x0001081001007387 */ /* 0x000fe20000100a00 */
[C---:B------:R-:W-:Y:S01]  /*2010*/  IMAD R244, R3.reuse, 0x44, RZ ;  /* 0x0000004403f47824 */ /* 0x040fe200078e02ff */
[-C--:B------:R-:W-:Y:S01]  /*2020*/  IADD3 R84, P6, R64, R28.reuse, RZ ;  /* 0x0000001c40547210 */ /* 0x080fe20007fde0ff */
[C---:B------:R-:W-:Y:S01]  /*2030*/  IMAD R58, R3.reuse, 0x24, RZ ;  /* 0x00000024033a7824 */ /* 0x040fe200078e02ff */
[----:B------:R-:W-:Y:S01]  /*2040*/  STL.64 [R1+0x100], R14 ;  /* 0x0001000e01007387 */ /* 0x000fe20000100a00 */
[C---:B------:R-:W-:Y:S01]  /*2050*/  IMAD R246, R3.reuse, 0x42, RZ ;  /* 0x0000004203f67824 */ /* 0x040fe200078e02ff */
[-C--:B------:R-:W-:Y:S01]  /*2060*/  LEA.HI.X.SX32 R85, R66, R29.reuse, 0x1, P6 ;  /* 0x0000001d42557211 */ /* 0x080fe200030f0eff */
[C---:B------:R-:W-:Y:S01]  /*2070*/  IMAD R60, R3.reuse, 0x12, RZ ;  /* 0x00000012033c7824 */ /* 0x040fe200078e02ff */
[-C--:B------:R-:W-:Y:S01]  /*2080*/  IADD3 R244, P0, R244, R28.reuse, RZ ;  /* 0x0000001cf4f47210 */ /* 0x080fe20007f1e0ff */
[----:B------:R-:W-:Y:S01]  /*2090*/  STL.64 [R1+0xf8], R10 ;  /* 0x0000f80a01007387 */ /* 0x000fe20000100a00 */
[C---:B------:R-:W-:Y:S01]  /*20a0*/  IMAD R54, R3.reuse, 0x26, RZ ;  /* 0x0000002603367824 */ /* 0x040fe200078e02ff */
[-C--:B------:R-:W-:Y:S01]  /*20b0*/  IADD3 R246, P3, R246, R28.reuse, RZ ;  /* 0x0000001cf6f67210 */ /* 0x080fe20007f7e0ff */
[C---:B------:R-:W-:Y:S01]  /*20c0*/  IMAD R67, R3.reuse, 0x21, RZ ;  /* 0x0000002103437824 */ /* 0x040fe200078e02ff */
[----:B------:R-:W-:Y:S01]  /*20d0*/  STL.64 [R1+0xf0], R8 ;  /* 0x0000f00801007387 */ /* 0x000fe20000100a00 */
[-C--:B------:R-:W-:Y:S01]  /*20e0*/  LEA.HI.X.SX32 R245, R64, R29.reuse, 0x1, P0 ;  /* 0x0000001d40f57211 */ /* 0x080fe200000f0eff */
[C---:B------:R-:W-:Y:S01]  /*20f0*/  IMAD R61, R3.reuse, 0x9, RZ ;  /* 0x00000009033d7824 */ /* 0x040fe200078e02ff */
[-C--:B------:R-:W-:Y:S01]  /*2100*/  IADD3 R86, P6, R60, R28.reuse, RZ ;  /* 0x0000001c3c567210 */ /* 0x080fe20007fde0ff */
[----:B------:R0:W-:Y:S01]  /*2110*/  STL.64 [R1+0x68], R84 ;  /* 0x0000685401007387 */ /* 0x0001e20000100a00 */
[----:B------:R-:W-:Y:S01]  /*2120*/  IMAD R234, R3, 0x4e, RZ ;  /* 0x0000004e03ea7824 */ /* 0x000fe200078e02ff */
[-C--:B------:R-:W-:Y:S01]  /*2130*/  LEA.HI.X.SX32 R247, R67, R29.reuse, 0x1, P3 ;  /* 0x0000001d43f77211 */ /* 0x080fe200018f0eff */
[----:B------:R-:W-:Y:S01]  /*2140*/  IMAD R56, R3, 0x13, RZ ;  /* 0x0000001303387824 */ /* 0x000fe200078e02ff */
[-C--:B------:R-:W-:Y:S01]  /*2150*/  LEA.HI.X.SX32 R87, R61, R29.reuse, 0x1, P6 ;  /* 0x0000001d3d577211 */ /* 0x080fe200030f0eff */
[C---:B------:R-:W-:Y:S01]  /*2160*/  IMAD R236, R3.reuse, 0x4c, RZ ;  /* 0x0000004c03ec7824 */ /* 0x040fe200078e02ff */
[-C--:B------:R-:W-:Y:S01]  /*2170*/  IADD3 R234, P3, R234, R28.reuse, RZ ;  /* 0x0000001ceaea7210 */ /* 0x080fe20007f7e0ff */
[C---:B------:R-:W-:Y:S01]  /*2180*/  IMAD R52, R3.reuse, 0x27, RZ ;  /* 0x0000002703347824 */ /* 0x040fe200078e02ff */
[C---:B------:R-:W-:Y:S01]  /*2190*/  SHF.L.U32 R82, R3.reuse, 0x2, RZ ;  /* 0x0000000203527819 */ /* 0x040fe200000006ff */
[C---:B------:R-:W-:Y:S01]  /*21a0*/  IMAD R46, R3.reuse, 0x28, RZ ;  /* 0x00000028032e7824 */ /* 0x040fe200078e02ff */
[-C--:B------:R-:W-:Y:S01]  /*21b0*/  IADD3 R236, P2, R236, R28.reuse, RZ ;  /* 0x0000001cecec7210 */ /* 0x080fe20007f5e0ff */
[C---:B------:R-:W-:Y:S01]  /*21c0*/  IMAD R49, R3.reuse, 0xa, RZ ;  /* 0x0000000a03317824 */ /* 0x040fe200078e02ff */
[-C--:B0-----:R-:W-:Y:S01]  /*21d0*/  IADD3 R84, P0, R58, R28.reuse, RZ ;  /* 0x0000001c3a547210 */ /* 0x081fe20007f1e0ff */
[C---:B------:R-:W-:Y:S01]  /*21e0*/  IMAD R48, R3.reuse, 0x14, RZ ;  /* 0x0000001403307824 */ /* 0x040fe200078e02ff */
[-C--:B------:R-:W-:Y:S01]  /*21f0*/  LEA.HI.X.SX32 R235, R52, R29.reuse, 0x1, P3 ;  /* 0x0000001d34eb7211 */ /* 0x080fe200018f0eff */
[C---:B------:R-:W-:Y:S01]  /*2200*/  IMAD R238, R3.reuse, 0x4a, RZ ;  /* 0x0000004a03ee7824 */ /* 0x040fe200078e02ff */
[-C--:B------:R-:W-:Y:S01]  /*2210*/  LEA.HI.X.SX32 R85, R60, R29.reuse, 0x1, P0 ;  /* 0x0000001d3c557211 */ /* 0x080fe200000f0eff */
[C---:B------:R-:W-:Y:S01]  /*2220*/  IMAD R240, R3.reuse, 0x48, RZ ;  /* 0x0000004803f07824 */ /* 0x040fe200078e02ff */
[-C--:B------:R-:W-:Y:S01]  /*2230*/  IADD3 R66, P0, R54, R28.reuse, RZ ;  /* 0x0000001c36427210 */ /* 0x080fe20007f1e0ff */
[C---:B------:R-:W-:Y:S01]  /*2240*/  IMAD R43, R3.reuse, 0x2a, RZ ;  /* 0x0000002a032b7824 */ /* 0x040fe200078e02ff */
[----:B------:R-:W-:Y:S01]  /*2250*/  STL.64 [R1+0xa8], R86 ;  /* 0x0000a85601007387 */ /* 0x000fe20000100a00 */
[-C--:B------:R-:W-:Y:S01]  /*2260*/  IADD3 R60, P3, R46, R28.reuse, RZ ;  /* 0x0000001c2e3c7210 */ /* 0x080fe20007f7e0ff */
[C---:B------:R-:W-:Y:S01]  /*2270*/  IMAD R50, R3.reuse, 0x5, RZ ;  /* 0x0000000503327824 */ /* 0x040fe200078e02ff */
[-C--:B------:R-:W-:Y:S01]  /*2280*/  LEA.HI.X.SX32 R67, R56, R29.reuse, 0x1, P0 ;  /* 0x0000001d38437211 */ /* 0x080fe200000f0eff */
[----:B------:R0:W-:Y:S01]  /*2290*/  STL.64 [R1+0x60], R84 ;  /* 0x0000605401007387 */ /* 0x0001e20000100a00 */
[-C--:B------:R-:W-:Y:S01]  /*22a0*/  LEA.HI.X.SX32 R237, R54, R29.reuse, 0x1, P2 ;  /* 0x0000001d36ed7211 */ /* 0x080fe200010f0eff */
[C---:B------:R-:W-:Y:S01]  /*22b0*/  IMAD R57, R3.reuse, 0x25, RZ ;  /* 0x0000002503397824 */ /* 0x040fe200078e02ff */
[-C--:B------:R-:W-:Y:S01]  /*22c0*/  IADD3 R238, P4, R238, R28.reuse, RZ ;  /* 0x0000001ceeee7210 */ /* 0x080fe20007f9e0ff */
[----:B------:R1:W-:Y:S01]  /*22d0*/  STL.64 [R1+0x58], R66 ;  /* 0x0000584201007387 */ /* 0x0003e20000100a00 */
[C---:B------:R-:W-:Y:S01]  /*22e0*/  IMAD R44, R3.reuse, 0x15, RZ ;  /* 0x00000015032c7824 */ /* 0x040fe200078e02ff */
[-C--:B------:R-:W-:Y:S01]  /*22f0*/  LEA.HI.X.SX32 R61, R48, R29.reuse, 0x1, P3 ;  /* 0x0000001d303d7211 */ /* 0x080fe200018f0eff */
[C---:B------:R-:W-:Y:S01]  /*2300*/  IMAD R228, R3.reuse, 0x54, RZ ;  /* 0x0000005403e47824 */ /* 0x040fe200078e02ff */
[-C--:B------:R-:W-:Y:S01]  /*2310*/  IADD3 R240, P5, R240, R28.reuse, RZ ;  /* 0x0000001cf0f07210 */ /* 0x080fe20007fbe0ff */
[----:B------:R-:W-:Y:S01]  /*2320*/  IMAD R242, R3, 0x46, RZ ;  /* 0x0000004603f27824 */ /* 0x000fe200078e02ff */
[-C--:B------:R-:W-:Y:S01]  /*2330*/  IADD3 R56, P3, R43, R28.reuse, RZ ;  /* 0x0000001c2b387210 */ /* 0x080fe20007f7e0ff */
[----:B------:R-:W-:Y:S01]  /*2340*/  IMAD R39, R3, 0x16, RZ ;  /* 0x0000001603277824 */ /* 0x000fe200078e02ff */
[-C--:B0-----:R-:W-:Y:S01]  /*2350*/  IADD3 R84, P0, R49, R28.reuse, RZ ;  /* 0x0000001c31547210 */ /* 0x081fe20007f1e0ff */
[----:B------:R-:W-:Y:S01]  /*2360*/  IMAD R37, R3, 0x2c, RZ ;  /* 0x0000002c03257824 */ /* 0x000fe200078e02ff */
[-C--:B------:R-:W-:Y:S01]  /*2370*/  LEA.HI.X.SX32 R239, R57, R29.reuse, 0x1, P4 ;  /* 0x0000001d39ef7211 */ /* 0x080fe200020f0eff */
[C---:B------:R-:W-:Y:S01]  /*2380*/  IMAD R62, R3.reuse, 0x23, RZ ;  /* 0x00000023033e7824 */ /* 0x040fe200078e02ff */
[-C--:B-1----:R-:W-:Y:S01]  /*2390*/  IADD3 R66, P2, R48, R28.reuse, RZ ;  /* 0x0000001c30427210 */ /* 0x082fe20007f5e0ff */
[C---:B------:R-:W-:Y:S01]  /*23a0*/  IMAD R226, R3.reuse, 0x56, RZ ;  /* 0x0000005603e27824 */ /* 0x040fe200078e02ff */
[-C--:B------:R-:W-:Y:S01]  /*23b0*/  LEA.HI.X.SX32 R85, R50, R29.reuse, 0x1, P0 ;  /* 0x0000001d32557211 */ /* 0x080fe200000f0eff */
[----:B------:R-:W-:Y:S01]  /*23c0*/  IMAD R40, R3, 0xb, RZ ;  /* 0x0000000b03287824 */ /* 0x000fe200078e02ff */
[-C--:B------:R-:W-:Y:S01]  /*23d0*/  LEA.HI.X.SX32 R67, R49, R29.reuse, 0x1, P2 ;  /* 0x0000001d31437211 */ /* 0x080fe200010f0eff */
[C---:B------:R-:W-:Y:S01]  /*23e0*/  IMAD R232, R3.reuse, 0x50, RZ ;  /* 0x0000005003e87824 */ /* 0x040fe200078e02ff */
[-C--:B------:R-:W-:Y:S01]  /*23f0*/  LEA.HI.X.SX32 R241, R58, R29.reuse, 0x1, P5 ;  /* 0x0000001d3af17211 */ /* 0x080fe200028f0eff */
[----:B------:R-:W-:Y:S01]  /*2400*/  STL.64 [R1+0xc8], R84 ;  /* 0x0000c85401007387 */ /* 0x000fe20000100a00 */
[-C--:B------:R-:W-:Y:S01]  /*2410*/  LEA.HI.X.SX32 R57, R44, R29.reuse, 0x1, P3 ;  /* 0x0000001d2c397211 */ /* 0x080fe200018f0eff */
[C---:B------:R-:W-:Y:S01]  /*2420*/  IMAD R230, R3.reuse, 0x52, RZ ;  /* 0x0000005203e67824 */ /* 0x040fe200078e02ff */
[-C--:B------:R-:W-:Y:S01]  /*2430*/  IADD3 R228, P5, R228, R28.reuse, RZ ;  /* 0x0000001ce4e47210 */ /* 0x080fe20007fbe0ff */
[----:B------:R-:W-:Y:S01]  /*2440*/  STL.64 [R1+0xa0], R66 ;  /* 0x0000a04201007387 */ /* 0x000fe20000100a00 */
[C---:B------:R-:W-:Y:S01]  /*2450*/  IMAD R34, R3.reuse, 0x2e, RZ ;  /* 0x0000002e03227824 */ /* 0x040fe200078e02ff */
[-C--:B------:R-:W-:Y:S01]  /*2460*/  IADD3 R242, P1, R242, R28.reuse, RZ ;  /* 0x0000001cf2f27210 */ /* 0x080fe20007f3e0ff */
[----:B------:R-:W-:Y:S01]  /*2470*/  IMAD R41, R3, 0x2b, RZ ;  /* 0x0000002b03297824 */ /* 0x000fe200078e02ff */
[----:B------:R-:W-:Y:S01]  /*2480*/  STL.64 [R1+0x50], R60 ;  /* 0x0000503c01007387 */ /* 0x000fe20000100a00 */
[-C--:B------:R-:W-:Y:S01]  /*2490*/  LEA.HI.X.SX32 R229, R43, R29.reuse, 0x1, P5 ;  /* 0x0000001d2be57211 */ /* 0x080fe200028f0eff */
[----:B------:R-:W-:Y:S01]  /*24a0*/  IMAD R11, R31, 0x110, RZ ;  /* 0x000001101f0b7824 */ /* 0x000fe200078e02ff */
[-C--:B------:R-:W-:Y:S01]  /*24b0*/  IADD3 R48, P5, R37, R28.reuse, RZ ;  /* 0x0000001c25307210 */ /* 0x080fe20007fbe0ff */
[----:B------:R0:W-:Y:S01]  /*24c0*/  STL.64 [R1+0x48], R56 ;  /* 0x0000483801007387 */ /* 0x0001e20000100a00 */
[C---:B------:R-:W-:Y:S01]  /*24d0*/  IMAD R45, R3.reuse, 0x29, RZ ;  /* 0x00000029032d7824 */ /* 0x040fe200078e02ff */
[-C--:B------:R-:W-:Y:S01]  /*24e0*/  LEA.HI.X.SX32 R243, R62, R29.reuse, 0x1, P1 ;  /* 0x0000001d3ef37211 */ /* 0x080fe200008f0eff */
[C---:B------:R-:W-:Y:S01]  /*24f0*/  IMAD R35, R3.reuse, 0x17, RZ ;  /* 0x0000001703237824 */ /* 0x040fe200078e02ff */
[-C--:B------:R-:W-:Y:S01]  /*2500*/  IADD3 R226, P4, R226, R28.reuse, RZ ;  /* 0x0000001ce2e27210 */ /* 0x080fe20007f9e0ff */
[----:B------:R-:W-:Y:S01]  /*2510*/  IMAD R222, R3, 0x5a, RZ ;  /* 0x0000005a03de7824 */ /* 0x000fe200078e02ff */
[-C--:B------:R-:W-:Y:S01]  /*2520*/  LEA.HI.X.SX32 R49, R39, R29.reuse, 0x1, P5 ;  /* 0x0000001d27317211 */ /* 0x080fe200028f0eff */
[C---:B------:R-:W-:Y:S01]  /*2530*/  IMAD R220, R3.reuse, 0x5c, RZ ;  /* 0x0000005c03dc7824 */ /* 0x040fe200078e02ff */
[-C--:B------:R-:W-:Y:S01]  /*2540*/  IADD3 R232, P1, R232, R28.reuse, RZ ;  /* 0x0000001ce8e87210 */ /* 0x080fe20007f3e0ff */
[C---:B------:R-:W-:Y:S01]  /*2550*/  IMAD R218, R3.reuse, 0x5e, RZ ;  /* 0x0000005e03da7824 */ /* 0x040fe200078e02ff */
[-C--:B------:R-:W-:Y:S01]  /*2560*/  IADD3 R230, P6, R230, R28.reuse, RZ ;  /* 0x0000001ce6e67210 */ /* 0x080fe20007fde0ff */
[----:B------:R-:W-:Y:S01]  /*2570*/  IMAD R31, R3, 0x6, RZ ;  /* 0x00000006031f7824 */ /* 0x000fe200078e02ff */
[-C--:B0-----:R-:W-:Y:S01]  /*2580*/  IADD3 R56, P3, R39, R28.reuse, RZ ;  /* 0x0000001c27387210 */ /* 0x081fe20007f7e0ff */
[----:B------:R-:W-:Y:S01]  /*2590*/  IMAD R224, R3, 0x58, RZ ;  /* 0x0000005803e07824 */ /* 0x000fe200078e02ff */
[-C--:B------:R-:W-:Y:S01]  /*25a0*/  LEA.HI.X.SX32 R227, R41, R29.reuse, 0x1, P4 ;  /* 0x0000001d29e37211 */ /* 0x080fe200020f0eff */
[C---:B------:R-:W-:Y:S01]  /*25b0*/  IMAD R36, R3.reuse, 0x2d, RZ ;  /* 0x0000002d03247824 */ /* 0x040fe200078e02ff */
[-C--:B------:R-:W-:Y:S01]  /*25c0*/  LEA.HI.X.SX32 R57, R40, R29.reuse, 0x1, P3 ;  /* 0x0000001d28397211 */ /* 0x080fe200018f0eff */
[C---:B------:R-:W-:Y:S01]  /*25d0*/  IMAD R33, R3.reuse, 0x2f, RZ ;  /* 0x0000002f03217824 */ /* 0x040fe200078e02ff */
[-C--:B------:R-:W-:Y:S01]  /*25e0*/  IADD3 R40, P5, R34, R28.reuse, RZ ;  /* 0x0000001c22287210 */ /* 0x080fe20007fbe0ff */
[C---:B------:R-:W-:Y:S01]  /*25f0*/  IMAD R32, R3.reuse, 0x3, RZ ;  /* 0x0000000303207824 */ /* 0x040fe200078e02ff */
[-C--:B------:R-:W-:Y:S01]  /*2600*/  LEA.HI.X.SX32 R233, R46, R29.reuse, 0x1, P1 ;  /* 0x0000001d2ee97211 */ /* 0x080fe200008f0eff */
[----:B------:R-:W-:Y:S01]  /*2610*/  IMAD R26, R3, 0x18, RZ ;  /* 0x00000018031a7824 */ /* 0x000fe200078e02ff */
[-C--:B------:R-:W-:Y:S01]  /*2620*/  LEA.HI.X.SX32 R231, R45, R29.reuse, 0x1, P6 ;  /* 0x0000001d2de77211 */ /* 0x080fe200030f0eff */
[----:B------:R-:W-:Y:S01]  /*2630*/  IMAD R24, R3, 0x30, RZ ;  /* 0x0000003003187824 */ /* 0x000fe200078e02ff */
[-C--:B------:R-:W-:Y:S01]  /*2640*/  LEA.HI.X.SX32 R41, R35, R29.reuse, 0x1, P5 ;  /* 0x0000001d23297211 */ /* 0x080fe200028f0eff */
[C---:B------:R-:W-:Y:S01]  /*2650*/  IMAD R30, R3.reuse, 0xc, RZ ;  /* 0x0000000c031e7824 */ /* 0x040fe200078e02ff */
[-C--:B------:R-:W-:Y:S01]  /*2660*/  IADD3 R222, P2, R222, R28.reuse, RZ ;  /* 0x0000001cdede7210 */ /* 0x080fe20007f5e0ff */
[----:B------:R-:W-:Y:S01]  /*2670*/  STL.64 [R1+0x98], R56 ;  /* 0x0000983801007387 */ /* 0x000fe20000100a00 */
[-C--:B------:R-:W-:Y:S01]  /*2680*/  IADD3 R220, P1, R220, R28.reuse, RZ ;  /* 0x0000001cdcdc7210 */ /* 0x080fe20007f3e0ff */
[----:B------:R-:W-:Y:S01]  /*2690*/  IMAD R18, R3, 0x32, RZ ;  /* 0x0000003203127824 */ /* 0x000fe200078e02ff */
[-C--:B------:R-:W-:Y:S01]  /*26a0*/  IADD3 R218, P6, R218, R28.reuse, RZ ;  /* 0x0000001cdada7210 */ /* 0x080fe20007fde0ff */
[----:B------:R-:W-:Y:S01]  /*26b0*/  STL.64 [R1+0x40], R48 ;  /* 0x0000403001007387 */ /* 0x000fe20000100a00 */
[-C--:B------:R-:W-:Y:S01]  /*26c0*/  IADD3 R44, P5, R31, R28.reuse, RZ ;  /* 0x0000001c1f2c7210 */ /* 0x080fe20007fbe0ff */
[C---:B------:R-:W-:Y:S01]  /*26d0*/  IMAD R212, R3.reuse, 0x64, RZ ;  /* 0x0000006403d47824 */ /* 0x040fe200078e02ff */
[-C--:B------:R-:W-:Y:S01]  /*26e0*/  IADD3 R224, P0, R224, R28.reuse, RZ ;  /* 0x0000001ce0e07210 */ /* 0x080fe20007f1e0ff */
[----:B------:R0:W-:Y:S01]  /*26f0*/  STL.64 [R1+0x38], R40 ;  /* 0x0000382801007387 */ /* 0x0001e20000100a00 */
[-C--:B------:R-:W-:Y:S01]  /*2700*/  LEA.HI.X.SX32 R223, R36, R29.reuse, 0x1, P2 ;  /* 0x0000001d24df7211 */ /* 0x080fe200010f0eff */
[C---:B------:R-:W-:Y:S01]  /*2710*/  IMAD R42, R3.reuse, 0x19, RZ ;  /* 0x00000019032a7824 */ /* 0x040fe200078e02ff */
[-C--:B------:R-:W-:Y:S01]  /*2720*/  LEA.HI.X.SX32 R221, R34, R29.reuse, 0x1, P1 ;  /* 0x0000001d22dd7211 */ /* 0x080fe200008f0eff */
[----:B------:R-:W-:Y:S01]  /*2730*/  IMAD R10, R3, 0x34, RZ ;  /* 0x00000034030a7824 */ /* 0x000fe200078e02ff */
[-C--:B------:R-:W-:Y:S01]  /*2740*/  LEA.HI.X.SX32 R219, R33, R29.reuse, 0x1, P6 ;  /* 0x0000001d21db7211 */ /* 0x080fe200030f0eff */
[C---:B------:R-:W-:Y:S01]  /*2750*/  IMAD R214, R3.reuse, 0x62, RZ ;  /* 0x0000006203d67824 */ /* 0x040fe200078e02ff */
[-C--:B------:R-:W-:Y:S01]  /*2760*/  LEA.HI.X.SX32 R45, R32, R29.reuse, 0x1, P5 ;  /* 0x0000001d202d7211 */ /* 0x080fe200028f0eff */
[C---:B------:R-:W-:Y:S01]  /*2770*/  IMAD R8, R3.reuse, 0x1a, RZ ;  /* 0x0000001a03087824 */ /* 0x040fe200078e02ff */
[-C--:B------:R-:W-:Y:S01]  /*2780*/  IADD3 R36, P6, R26, R28.reuse, RZ ;  /* 0x0000001c1a247210 */ /* 0x080fe20007fde0ff */
[C---:B------:R-:W-:Y:S01]  /*2790*/  IMAD R16, R3.reuse, 0x36, RZ ;  /* 0x0000003603107824 */ /* 0x040fe200078e02ff */
[-C--:B------:R-:W-:Y:S01]  /*27a0*/  IADD3 R34, P5, R24, R28.reuse, RZ ;  /* 0x0000001c18227210 */ /* 0x080fe20007fbe0ff */
[----:B------:R-:W-:Y:S01]  /*27b0*/  STL.64 [R1+0xd8], R44 ;  /* 0x0000d82c01007387 */ /* 0x000fe20000100a00 */
[CC--:B0-----:R-:W-:Y:S01]  /*27c0*/  IADD3 R40, P1, R30.reuse, R28.reuse, RZ ;  /* 0x0000001c1e287210 */ /* 0x0c1fe20007f3e0ff */
[----:B------:R-:W-:Y:S01]  /*27d0*/  IMAD R216, R3, 0x60, RZ ;  /* 0x0000006003d87824 */ /* 0x000fe200078e02ff */
[-C--:B------:R-:W-:Y:S01]  /*27e0*/  LEA.HI.X.SX32 R225, R37, R29.reuse, 0x1, P0 ;  /* 0x0000001d25e17211 */ /* 0x080fe200000f0eff */
[C---:B------:R-:W-:Y:S01]  /*27f0*/  IMAD R38, R3.reuse, 0x31, RZ ;  /* 0x0000003103267824 */ /* 0x040fe200078e02ff */
[-C--:B------:R-:W-:Y:S01]  /*2800*/  LEA.HI.X.SX32 R37, R30, R29.reuse, 0x1, P6 ;  /* 0x0000001d1e257211 */ /* 0x080fe200030f0eff */
        /* <DEDUP_REMOVED lines=9> */
[-C--:B------:R-:W-:Y:S01]  /*28a0*/  LEA.HI.X.SX32 R31, R42, R29.reuse, 0x1, P5 ;  /* 0x0000001d2a1f7211 */ /* 0x080fe200028f0eff */
[----:B------:R-:W-:Y:S01]  /*28b0*/  STL.64 [R1+0xc0], R40 ;  /* 0x0000c02801007387 */ /* 0x000fe20000100a00 */
[-C--:B------:R-:W-:Y:S01]  /*28c0*/  LEA.HI.X.SX32 R213, R18, R29.reuse, 0x1, P0 ;  /* 0x0000001d12d57211 */ /* 0x080fe200000f0eff */
[C---:B------:R-:W-:Y:S01]  /*28d0*/  IMAD R20, R3.reuse, 0x38, RZ ;  /* 0x0000003803147824 */ /* 0x040fe200078e02ff */
[-C--:B------:R-:W-:Y:S01]  /*28e0*/  IADD3 R32, P0, R10, R28.reuse, RZ ;  /* 0x0000001c0a207210 */ /* 0x080fe20007f1e0ff */
[----:B------:R0:W-:Y:S01]  /*28f0*/  STL.64 [R1+0x90], R36 ;  /* 0x0000902401007387 */ /* 0x0001e20000100a00 */
[-C--:B------:R-:W-:Y:S01]  /*2900*/  IADD3 R214, P3, R214, R28.reuse, RZ ;  /* 0x0000001cd6d67210 */ /* 0x080fe20007f7e0ff */
[C---:B------:R-:W-:Y:S01]  /*2910*/  IMAD R17, R3.reuse, 0xe, RZ ;  /* 0x0000000e03117824 */ /* 0x040fe200078e02ff */
[-C--:B------:R-:W-:Y:S01]  /*2920*/  LEA.HI.X.SX32 R33, R8, R29.reuse, 0x1, P0 ;  /* 0x0000001d08217211 */ /* 0x080fe200000f0eff */
[----:B------:R-:W-:Y:S01]  /*2930*/  STL.64 [R1+0x30], R34 ;  /* 0x0000302201007387 */ /* 0x000fe20000100a00 */
[-C--:B------:R-:W-:Y:S01]  /*2940*/  IADD3 R216, P4, R216, R28.reuse, RZ ;  /* 0x0000001cd8d87210 */ /* 0x080fe20007f9e0ff */
[C---:B------:R-:W-:Y:S01]  /*2950*/  IMAD R19, R3.reuse, 0x1c, RZ ;  /* 0x0000001c03137824 */ /* 0x040fe200078e02ff */
[-C--:B------:R-:W-:Y:S01]  /*2960*/  LEA.HI.X.SX32 R215, R38, R29.reuse, 0x1, P3 ;  /* 0x0000001d26d77211 */ /* 0x080fe200018f0eff */
[----:B------:R1:W-:Y:S01]  /*2970*/  STL.64 [R1+0x28], R30 ;  /* 0x0000281e01007387 */ /* 0x0003e20000100a00 */
[-C--:B------:R-:W-:Y:S01]  /*2980*/  IADD3 R202, P3, R202, R28.reuse, RZ ;  /* 0x0000001ccaca7210 */ /* 0x080fe20007f7e0ff */
[C---:B------:R-:W-:Y:S01]  /*2990*/  IMAD R208, R3.reuse, 0x68, RZ ;  /* 0x0000006803d07824 */ /* 0x040fe200078e02ff */
[-C--:B------:R-:W-:Y:S01]  /*29a0*/  LEA.HI.X.SX32 R217, R24, R29.reuse, 0x1, P4 ;  /* 0x0000001d18d97211 */ /* 0x080fe200020f0eff */
[C---:B------:R-:W-:Y:S01]  /*29b0*/  IMAD R21, R3.reuse, 0x3a, RZ ;  /* 0x0000003a03157824 */ /* 0x040fe200078e02ff */
[-C--:B0-----:R-:W-:Y:S01]  /*29c0*/  IADD3 R36, P0, R16, R28.reuse, RZ ;  /* 0x0000001c10247210 */ /* 0x081fe20007f1e0ff */
[C---:B------:R-:W-:Y:S01]  /*29d0*/  IMAD R70, R3.reuse, 0x7, RZ ;  /* 0x0000000703467824 */ /* 0x040fe200078e02ff */
[-C--:B------:R-:W-:Y:S01]  /*29e0*/  IADD3 R204, P4, R204, R28.reuse, RZ ;  /* 0x0000001ccccc7210 */ /* 0x080fe20007f9e0ff */
[----:B------:R-:W-:Y:S01]  /*29f0*/  IMAD R73, R3, 0x1d, RZ ;  /* 0x0000001d03497824 */ /* 0x000fe200078e02ff */
[-C--:B------:R-:W-:Y:S01]  /*2a00*/  LEA.HI.X.SX32 R37, R65, R29.reuse, 0x1, P0 ;  /* 0x0000001d41257211 */ /* 0x080fe200000f0eff */
[C---:B------:R-:W-:Y:S01]  /*2a10*/  IMAD R206, R3.reuse, 0x6a, RZ ;  /* 0x0000006a03ce7824 */ /* 0x040fe200078e02ff */
[-C--:B------:R-:W-:Y:S01]  /*2a20*/  LEA.HI.X.SX32 R203, R68, R29.reuse, 0x1, P3 ;  /* 0x0000001d44cb7211 */ /* 0x080fe200018f0eff */
[C---:B------:R-:W-:Y:S01]  /*2a30*/  IMAD R55, R3.reuse, 0x74, RZ ;  /* 0x0000007403377824 */ /* 0x040fe200078e02ff */
[-C--:B-1----:R-:W-:Y:S01]  /*2a40*/  IADD3 R30, P5, R8, R28.reuse, RZ ;  /* 0x0000001c081e7210 */ /* 0x082fe20007fbe0ff */
[C---:B------:R-:W-:Y:S01]  /*2a50*/  IMAD R210, R3.reuse, 0x66, RZ ;  /* 0x0000006603d27824 */ /* 0x040fe200078e02ff */
[-C--:B------:R-:W-:Y:S01]  /*2a60*/  IADD3 R40, P3, R20, R28.reuse, RZ ;  /* 0x0000001c14287210 */ /* 0x080fe20007f7e0ff */
[----:B------:R-:W-:Y:S01]  /*2a70*/  IMAD R63, R3, 0x35, RZ ;  /* 0x00000035033f7824 */ /* 0x000fe200078e02ff */
[-C--:B------:R-:W-:Y:S01]  /*2a80*/  LEA.HI.X.SX32 R31, R53, R29.reuse, 0x1, P5 ;  /* 0x0000001d351f7211 */ /* 0x080fe200028f0eff */
[C---:B------:R-:W-:Y:S01]  /*2a90*/  IMAD R22, R3.reuse, 0x1e, RZ ;  /* 0x0000001e03167824 */ /* 0x040fe200078e02ff */
[-C--:B------:R-:W-:Y:S01]  /*2aa0*/  LEA.HI.X.SX32 R205, R16, R29.reuse, 0x1, P4 ;  /* 0x0000001d10cd7211 */ /* 0x080fe200020f0eff */
[----:B------:R-:W-:Y:S01]  /*2ab0*/  IMAD R59, R3, 0x76, RZ ;  /* 0x00000076033b7824 */ /* 0x000fe200078e02ff */
[CC--:B------:R-:W-:Y:S01]  /*2ac0*/  IADD3 R38, P4, R19.reuse, R28.reuse, RZ ;  /* 0x0000001c13267210 */ /* 0x0c0fe20007f9e0ff */
[----:B------:R-:W-:Y:S01]  /*2ad0*/  STL.64 [R1+0x88], R30 ;  /* 0x0000881e01007387 */ /* 0x000fe20000100a00 */
[-C--:B------:R-:W-:Y:S01]  /*2ae0*/  LEA.HI.X.SX32 R41, R19, R29.reuse, 0x1, P3 ;  /* 0x0000001d13297211 */ /* 0x080fe200018f0eff */
[----:B------:R-:W-:Y:S01]  /*2af0*/  IMAD R23, R3, 0x3c, RZ ;  /* 0x0000003c03177824 */ /* 0x000fe200078e02ff */
[-C--:B------:R-:W-:Y:S01]  /*2b00*/  IADD3 R208, P1, R208, R28.reuse, RZ ;  /* 0x0000001cd0d07210 */ /* 0x080fe20007f3e0ff */
[----:B------:R0:W-:Y:S01]  /*2b10*/  STL.64 [R1+0x20], R32 ;  /* 0x0000202001007387 */ /* 0x0001e20000100a00 */
[-C--:B------:R-:W-:Y:S01]  /*2b20*/  IADD3 R16, P3, R21, R28.reuse, RZ ;  /* 0x0000001c15107210 */ /* 0x080fe20007f7e0ff */
[----:B------:R-:W-:Y:S01]  /*2b30*/  IMAD R47, R3, 0x33, RZ ;  /* 0x00000033032f7824 */ /* 0x000fe200078e02ff */
[-C--:B------:R-:W-:Y:S01]  /*2b40*/  LEA.HI.X.SX32 R39, R17, R29.reuse, 0x1, P4 ;  /* 0x0000001d11277211 */ /* 0x080fe200020f0eff */
[----:B------:R1:W-:Y:S01]  /*2b50*/  STL.64 [R1+0x18], R36 ;  /* 0x0000182401007387 */ /* 0x0003e20000100a00 */
[-C--:B------:R-:W-:Y:S01]  /*2b60*/  LEA.HI.X.SX32 R209, R10, R29.reuse, 0x1, P1 ;  /* 0x0000001d0ad17211 */ /* 0x080fe200008f0eff */
[C---:B------:R-:W-:Y:S01]  /*2b70*/  IMAD R200, R3.reuse, 0x70, RZ ;  /* 0x0000007003c87824 */ /* 0x040fe200078e02ff */
[-C--:B------:R-:W-:Y:S01]  /*2b80*/  IADD3 R206, P6, R206, R28.reuse, RZ ;  /* 0x0000001ccece7210 */ /* 0x080fe20007fde0ff */
[C---:B------:R-:W-:Y:S01]  /*2b90*/  IMAD R75, R3.reuse, 0xf, RZ ;  /* 0x0000000f034b7824 */ /* 0x040fe200078e02ff */
[-C--:B------:R-:W-:Y:S01]  /*2ba0*/  IADD3 R210, P2, R210, R28.reuse, RZ ;  /* 0x0000001cd2d27210 */ /* 0x080fe20007f5e0ff */
[----:B------:R-:W-:Y:S01]  /*2bb0*/  IMAD R69, R3, 0x78, RZ ;  /* 0x0000007803457824 */ /* 0x000fe200078e02ff */
[-C--:B------:R-:W-:Y:S01]  /*2bc0*/  LEA.HI.X.SX32 R207, R63, R29.reuse, 0x1, P6 ;  /* 0x0000001d3fcf7211 */ /* 0x080fe200030f0eff */
[----:B------:R-:W-:Y:S01]  /*2bd0*/  IMAD R74, R3, 0x3b, RZ ;  /* 0x0000003b034a7824 */ /* 0x000fe200078e02ff */
[-C--:B0-----:R-:W-:Y:S01]  /*2be0*/  IADD3 R32, P1, R55, R28.reuse, RZ ;  /* 0x0000001c37207210 */ /* 0x081fe20007f3e0ff */
[----:B------:R-:W-:Y:S01]  /*2bf0*/  IMAD R71, R3, 0x7a, RZ ;  /* 0x0000007a03477824 */ /* 0x000fe200078e02ff */
[-C--:B------:R-:W-:Y:S01]  /*2c00*/  IADD3 R34, P6, R59, R28.reuse, RZ ;  /* 0x0000001c3b227210 */ /* 0x080fe20007fde0ff */
[----:B------:R-:W-:Y:S01]  /*2c10*/  IMAD R25, R3, 0x3e, RZ ;  /* 0x0000003e03197824 */ /* 0x000fe200078e02ff */
[-C--:B-1----:R-:W-:Y:S01]  /*2c20*/  IADD3 R36, P0, R17, R28.reuse, RZ ;  /* 0x0000001c11247210 */ /* 0x082fe20007f1e0ff */
[----:B------:R-:W-:Y:S01]  /*2c30*/  IMAD.SHL.U32 R27, R3, 0x2, RZ ;  /* 0x00000002031b7824 */ /* 0x000fe200078e00ff */
[-C--:B------:R-:W-:Y:S01]  /*2c40*/  LEA.HI.X.SX32 R17, R73, R29.reuse, 0x1, P3 ;  /* 0x0000001d49117211 */ /* 0x080fe200018f0eff */
[C---:B------:R-:W-:Y:S01]  /*2c50*/  IMAD R76, R3.reuse, 0x3d, RZ ;  /* 0x0000003d034c7824 */ /* 0x040fe200078e02ff */
[-C--:B------:R-:W-:Y:S01]  /*2c60*/  LEA.HI.X.SX32 R37, R70, R29.reuse, 0x1, P0 ;  /* 0x0000001d46257211 */ /* 0x080fe200000f0eff */
[C---:B------:R-:W-:Y:S01]  /*2c70*/  IMAD R77, R3.reuse, 0x1f, RZ ;  /* 0x0000001f034d7824 */ /* 0x040fe200078e02ff */
[-C--:B------:R-:W-:Y:S01]  /*2c80*/  IADD3 R18, P3, R22, R28.reuse, RZ ;  /* 0x0000001c16127210 */ /* 0x080fe20007f7e0ff */
[----:B------:R-:W-:Y:S01]  /*2c90*/  IMAD.SHL.U32 R80, R3, 0x10, RZ ;  /* 0x0000001003507824 */ /* 0x000fe200078e00ff */
[-C--:B------:R-:W-:Y:S01]  /*2ca0*/  LEA.HI.X.SX32 R33, R21, R29.reuse, 0x1, P1 ;  /* 0x0000001d15217211 */ /* 0x080fe200008f0eff */
[----:B------:R0:W-:Y:S01]  /*2cb0*/  STL.64 [R1+0xb8], R36 ;  /* 0x0000b82401007387 */ /* 0x0001e20000100a00 */
[-C--:B------:R-:W-:Y:S01]  /*2cc0*/  LEA.HI.X.SX32 R211, R47, R29.reuse, 0x1, P2 ;  /* 0x0000001d2fd37211 */ /* 0x080fe200010f0eff */
[----:B------:R-:W-:Y:S01]  /*2cd0*/  IMAD R51, R3, 0x72, RZ ;  /* 0x0000007203337824 */ /* 0x000fe200078e02ff */
[-C--:B------:R-:W-:Y:S01]  /*2ce0*/  IADD3 R200, P2, R200, R28.reuse, RZ ;  /* 0x0000001cc8c87210 */ /* 0x080fe20007f5e0ff */
[----:B------:R1:W-:Y:S01]  /*2cf0*/  STL.64 [R1+0x80], R38 ;  /* 0x0000802601007387 */ /* 0x0003e20000100a00 */
[-C--:B------:R-:W-:Y:S01]  /*2d00*/  LEA.HI.X.SX32 R19, R75, R29.reuse, 0x1, P3 ;  /* 0x0000001d4b137211 */ /* 0x080fe200018f0eff */
[----:B------:R-:W-:Y:S01]  /*2d10*/  IMAD R156, R3, 0x7c, RZ ;  /* 0x0000007c039c7824 */ /* 0x000fe200078e02ff */
[-C--:B------:R-:W-:Y:S01]  /*2d20*/  LEA.HI.X.SX32 R35, R74, R29.reuse, 0x1, P6 ;  /* 0x0000001d4a237211 */ /* 0x080fe200030f0eff */
[----:B------:R-:W-:Y:S01]  /*2d30*/  STL.64 [R1+0x10], R40 ;  /* 0x0000102801007387 */ /* 0x000fe20000100a00 */
[-C--:B------:R-:W-:Y:S01]  /*2d40*/  IADD3 R250, P6, R25, R28.reuse, RZ ;  /* 0x0000001c19fa7210 */ /* 0x080fe20007fde0ff */
[----:B------:R-:W-:Y:S01]  /*2d50*/  IMAD R72, R3, 0x39, RZ ;  /* 0x0000003903487824 */ /* 0x000fe200078e02ff */
[-C--:B------:R-:W-:Y:S01]  /*2d60*/  IADD3 R42, P3, R27, R28.reuse, RZ ;  /* 0x0000001c1b2a7210 */ /* 0x080fe20007f7e0ff */
[----:B------:R2:W-:Y:S01]  /*2d70*/  STL.64 [R1+0x8], R16 ;  /* 0x0000081001007387 */ /* 0x0005e20000100a00 */
[-C--:B0-----:R-:W-:Y:S01]  /*2d80*/  IADD3 R36, P0, R69, R28.reuse, RZ ;  /* 0x0000001c45247210 */ /* 0x081fe20007f1e0ff */
[----:B------:R-:W-:Y:S01]  /*2d90*/  IMAD R158, R3, 0x7e, RZ ;  /* 0x0000007e039e7824 */ /* 0x000fe200078e02ff */
[-C--:B------:R-:W-:Y:S01]  /*2da0*/  LEA.HI.X.SX32 R201, R20, R29.reuse, 0x1, P2 ;  /* 0x0000001d14c97211 */ /* 0x080fe200010f0eff */
[----:B------:R0:W-:Y:S01]  /*2db0*/  STL.64 [R1+0x78], R18 ;  /* 0x0000781201007387 */ /* 0x0001e20000100a00 */
[-C--:B-1----:R-:W-:Y:S01]  /*2dc0*/  IADD3 R38, P4, R71, R28.reuse, RZ ;  /* 0x0000001c47267210 */ /* 0x082fe20007f9e0ff */
[----:B------:R-:W-:Y:S01]  /*2dd0*/  IMAD R78, R3, 0x3f, RZ ;  /* 0x0000003f034e7824 */ /* 0x000fe200078e02ff */
[----:B------:R-:W-:Y:S01]  /*2de0*/  LEA.HI.X.SX32 R37, R23, R29, 0x1, P0 ;  /* 0x0000001d17257211 */ /* 0x000fe200000f0eff */
[----:B------:R-:W-:Y:S01]  /*2df0*/  IMAD.MOV.U32 R15, RZ, RZ, -0x800000 ;  /* 0xff800000ff0f7424 */ /* 0x000fe200078e00ff */
[----:B------:R-:W-:-:S02]  /*2e00*/  LEA R20, P0, R3, R28, 0x3 ;  /* 0x0000001c03147211 */ /* 0x000fc400078018ff */
[-C--:B------:R-:W-:Y:S02]  /*2e10*/  LEA.HI.X.SX32 R39, R76, R29.reuse, 0x1, P4 ;  /* 0x0000001d4c277211 */ /* 0x080fe400020f0eff */
[-C--:B--2---:R-:W-:Y:S02]  /*2e20*/  IADD3 R16, P1, R23, R28.reuse, RZ ;  /* 0x0000001c17107210 */ /* 0x084fe40007f3e0ff */
[C---:B------:R-:W-:Y:S02]  /*2e30*/  SHF.L.U32 R81, R3.reuse, 0x3, RZ ;  /* 0x0000000303517819 */ /* 0x040fe400000006ff */
[-C--:B------:R-:W-:Y:S02]  /*2e40*/  LEA.HI.X.SX32 R17, R22, R29.reuse, 0x1, P1 ;  /* 0x0000001d16117211 */ /* 0x080fe400008f0eff */
[CC--:B------:R-:W-:Y:S02]  /*2e50*/  LEA R40, P1, R3.reuse, R28.reuse, 0x2 ;  /* 0x0000001c03287211 */ /* 0x0c0fe400078210ff */
[----:B0-----:R-:W-:Y:S01]  /*2e60*/  LEA R18, P4, R3, R28, 0x4 ;  /* 0x0000001c03127211 */ /* 0x001fe200078820ff */
[----:B------:R0:W-:Y:S01]  /*2e70*/  STL.64 [R1], R16 ;  /* 0x0000001001007387 */ /* 0x0001e20000100a00 */
[----:B------:R-:W-:-:S02]  /*2e80*/  LEA.HI.X.SX32 R251, R77, R29, 0x1, P6 ;  /* 0x0000001d4dfb7211 */ /* 0x000fc400030f0eff */
[-C--:B------:R-:W-:Y:S02]  /*2e90*/  LEA.HI.X.SX32 R43, R3, R29.reuse, 0x1, P3 ;  /* 0x0000001d032b7211 */ /* 0x080fe400018f0eff */
[-C--:B------:R-:W-:Y:S02]  /*2ea0*/  LEA.HI.X.SX32 R41, R27, R29.reuse, 0x1, P1 ;  /* 0x0000001d1b297211 */ /* 0x080fe400008f0eff */
[-C--:B------:R-:W-:Y:S01]  /*2eb0*/  LEA.HI.X.SX32 R21, R82, R29.reuse, 0x1, P0 ;  /* 0x0000001d52157211 */ /* 0x080fe200000f0eff */
[----:B------:R1:W-:Y:S01]  /*2ec0*/  STL.64 [R1+0xe8], R42 ;  /* 0x0000e82a01007387 */ /* 0x0003e20000100a00 */
[----:B------:R-:W-:Y:S02]  /*2ed0*/  LEA.HI.X.SX32 R19, R81, R29, 0x1, P4 ;  /* 0x0000001d51137211 */ /* 0x000fe400020f0eff */
[-C--:B------:R-:W-:Y:S01]  /*2ee0*/  IADD3 R30, P5, R51, R28.reuse, RZ ;  /* 0x0000001c331e7210 */ /* 0x080fe20007fbe0ff */
[----:B------:R1:W-:Y:S01]  /*2ef0*/  STL.64 [R1+0xe0], R40 ;  /* 0x0000e02801007387 */ /* 0x0003e20000100a00 */
[----:B0-----:R-:W-:-:S02]  /*2f00*/  LEA R16, P6, R3, R28, 0x5 ;  /* 0x0000001c03107211 */ /* 0x001fc400078c28ff */
[----:B------:R-:W-:Y:S01]  /*2f10*/  IADD3 R156, P2, R156, R28, RZ ;  /* 0x0000001c9c9c7210 */ /* 0x000fe20007f5e0ff */
[----:B------:R1:W-:Y:S01]  /*2f20*/  STL.64 [R1+0xd0], R20 ;  /* 0x0000d01401007387 */ /* 0x0003e20000100a00 */
[-C--:B------:R-:W-:Y:S02]  /*2f30*/  LEA.HI.X.SX32 R17, R80, R29.reuse, 0x1, P6 ;  /* 0x0000001d50117211 */ /* 0x080fe400030f0eff */
[-C--:B------:R-:W-:Y:S01]  /*2f40*/  LEA.HI.X.SX32 R31, R72, R29.reuse, 0x1, P5 ;  /* 0x0000001d481f7211 */ /* 0x080fe200028f0eff */
[----:B------:R1:W-:Y:S01]  /*2f50*/  STL.64 [R1+0xb0], R18 ;  /* 0x0000b01201007387 */ /* 0x0003e20000100a00 */
[----:B------:R-:W-:Y:S02]  /*2f60*/  LEA.HI.X.SX32 R157, R25, R29, 0x1, P2 ;  /* 0x0000001d199d7211 */ /* 0x000fe400010f0eff */
[----:B------:R-:W-:Y:S01]  /*2f70*/  SHF.L.U32 R79, R3, 0x5, RZ ;  /* 0x00000005034f7819 */ /* 0x000fe200000006ff */
[----:B------:R1:W-:Y:S01]  /*2f80*/  STL.64 [R1+0x70], R16 ;  /* 0x0000701001007387 */ /* 0x0003e20000100a00 */
[----:B------:R-:W-:-:S02]  /*2f90*/  LOP3.LUT R11, R11, 0x30, R83, 0x78, !PT ;  /* 0x000000300b0b7812 */ /* 0x000fc400078e7853 */
[-C--:B------:R-:W-:Y:S02]  /*2fa0*/  IADD3 R158, P5, R158, R28.reuse, RZ ;  /* 0x0000001c9e9e7210 */ /* 0x080fe40007fbe0ff */
[----:B------:R-:W-:Y:S02]  /*2fb0*/  LEA R248, P2, R3, R28, 0x6 ;  /* 0x0000001c03f87211 */ /* 0x000fe400078430ff */
[C---:B------:R-:W-:Y:S02]  /*2fc0*/  LOP3.LUT R10, R7.reuse, 0x10, RZ, 0x3c, !PT ;  /* 0x00000010070a7812 */ /* 0x040fe400078e3cff */
[C---:B------:R-:W-:Y:S02]  /*2fd0*/  LOP3.LUT R8, R7.reuse, 0x20, RZ, 0x3c, !PT ;  /* 0x0000002007087812 */ /* 0x040fe400078e3cff */
[C---:B------:R-:W-:Y:S02]  /*2fe0*/  LOP3.LUT R3, R7.reuse, 0x30, RZ, 0x3c, !PT ;  /* 0x0000003007037812 */ /* 0x040fe400078e3cff */
[----:B------:R-:W-:-:S02]  /*2ff0*/  LOP3.LUT R10, R7, 0x40, RZ, 0x3c, !PT ;  /* 0x00000040070a7812 */ /* 0x000fc400078e3cff */
[C---:B------:R-:W-:Y:S02]  /*3000*/  LOP3.LUT R8, R7.reuse, 0x50, RZ, 0x3c, !PT ;  /* 0x0000005007087812 */ /* 0x040fe400078e3cff */
[----:B------:R-:W-:Y:S02]  /*3010*/  LOP3.LUT R3, R7, 0x60, RZ, 0x3c, !PT ;  /* 0x0000006007037812 */ /* 0x000fe400078e3cff */
[----:B------:R-:W-:Y:S02]  /*3020*/  MOV R5, 0x3f800000 ;  /* 0x3f80000000057802 */ /* 0x000fe40000000f00 */
[----:B------:R-:W-:Y:S02]  /*3030*/  MOV R9, RZ ;  /* 0x000000ff00097202 */ /* 0x000fe40000000f00 */
[----:B------:R-:W-:Y:S02]  /*3040*/  MOV R14, 0x3f800000 ;  /* 0x3f800000000e7802 */ /* 0x000fe40000000f00 */
[----:B------:R-:W-:-:S02]  /*3050*/  LEA.HI.X.SX32 R249, R79, R29, 0x1, P2 ;  /* 0x0000001d4ff97211 */ /* 0x000fc400010f0eff */
[----:B------:R-:W-:Y:S02]  /*3060*/  LEA.HI.X.SX32 R159, R78, R29, 0x1, P5 ;  /* 0x0000001d4e9f7211 */ /* 0x000fe400028f0eff */
[----:B------:R-:W-:Y:S02]  /*3070*/  LOP3.LUT R10, R7, 0x70, RZ, 0x3c, !PT ;  /* 0x00000070070a7812 */ /* 0x000fe400078e3cff */
[----:B------:R-:W-:Y:S02]  /*3080*/  LOP3.LUT R8, R12, 0x40, RZ, 0x3c, !PT ;  /* 0x000000400c087812 */ /* 0x000fe400078e3cff */
[----:B-1----:R-:W-:Y:S02]  /*3090*/  LOP3.LUT R3, R11, 0x40, RZ, 0x3c, !PT ;  /* 0x000000400b037812 */ /* 0x002fe400078e3cff */
.L_x_2:
[----:B------:R-:W2:Y:S04]  /*30a0*/  LDL.64 R18, [R1+0x2d8] ;  /* 0x0002d80001127983 */ /* 0x000ea80000100a00 */
[----:B------:R-:W3:Y:S04]  /*30b0*/  LDL.64 R48, [R1+0x2b0] ;  /* 0x0002b00001307983 */ /* 0x000ee80000100a00 */
[----:B------:R-:W4:Y:S04]  /*30c0*/  LDL.64 R24, [R1+0x2c8] ;  /* 0x0002c80001187983 */ /* 0x000f280000100a00 */
[----:B------:R-:W5:Y:S04]  /*30d0*/  LDL.64 R20, [R1+0x2e8] ;  /* 0x0002e80001147983 */ /* 0x000f680000100a00 */
[----:B------:R-:W4:Y:S04]  /*30e0*/  LDL.64 R22, [R1+0x2c0] ;  /* 0x0002c00001167983 */ /* 0x000f280000100a00 */
[----:B------:R-:W5:Y:S04]  /*30f0*/  LDL.64 R70, [R1+0x2a0] ;  /* 0x0002a00001467983 */ /* 0x000f680000100a00 */
        /* <DEDUP_REMOVED lines=34> */
[----:B------:R-:W5:Y:S01]  /*3320*/  LDL.64 R104, [R1+0x150] ;  /* 0x0001500001687983 */ /* 0x000f620000100a00 */
[----:B--2---:R-:W-:-:S05]  /*3330*/  IMAD.WIDE R18, R9, 0x2, R18 ;  /* 0x0000000209127825 */ /* 0x004fca00078e0212 */
[----:B------:R3:W2:Y:S02]  /*3340*/  LDG.E.U16 R53, [R18.64] ;  /* 0x0000000412357981 */ /* 0x0006a4000c1e1500 */
[C---:B---3--:R-:W-:Y:S02]  /*3350*/  IMAD.WIDE R18, R9.reuse, 0x2, R48 ;  /* 0x0000000209127825 */ /* 0x048fe400078e0230 */
[----:B------:R-:W3:Y:S02]  /*3360*/  LDL.64 R48, [R1+0x258] ;  /* 0x0002580001307983 */ /* 0x000ee40000100a00 */
[----:B----4-:R-:W-:-:S04]  /*3370*/  IMAD.WIDE R24, R9, 0x2, R24 ;  /* 0x0000000209187825 */ /* 0x010fc800078e0218 */
[C---:B-----5:R-:W-:Y:S01]  /*3380*/  IMAD.WIDE R20, R9.reuse, 0x2, R20 ;  /* 0x0000000209147825 */ /* 0x060fe200078e0214 */
[----:B------:R0:W4:Y:S03]  /*3390*/  LDG.E.U16 R10, [R24.64] ;  /* 0x00000004180a7981 */ /* 0x000126000c1e1500 */
[C---:B------:R-:W-:Y:S01]  /*33a0*/  IMAD.WIDE R22, R9.reuse, 0x2, R22 ;  /* 0x0000000209167825 */ /* 0x040fe200078e0216 */
[----:B------:R1:W2:Y:S03]  /*33b0*/  LDG.E.U16 R3, [R20.64] ;  /* 0x0000000414037981 */ /* 0x0002a6000c1e1500 */
[C---:B0-----:R-:W-:Y:S02]  /*33c0*/  IMAD.WIDE R24, R9.reuse, 0x2, R70 ;  /* 0x0000000209187825 */ /* 0x041fe400078e0246 */
[----:B------:R-:W2:Y:S02]  /*33d0*/  LDL.64 R70, [R1+0x230] ;  /* 0x0002300001467983 */ /* 0x000ea40000100a00 */
[----:B-1----:R-:W-:-:S02]  /*33e0*/  IMAD.WIDE R20, R9, 0x2, R56 ;  /* 0x0000000209147825 */ /* 0x002fc400078e0238 */
[----:B------:R0:W4:Y:S02]  /*33f0*/  LDG.E.U16 R57, [R22.64] ;  /* 0x0000000416397981 */ /* 0x000124000c1e1500 */
[C---:B------:R-:W-:Y:S02]  /*3400*/  IMAD.WIDE R16, R9.reuse, 0x2, R16 ;  /* 0x0000000209107825 */ /* 0x040fe400078e0210 */
[----:B------:R1:W4:Y:S02]  /*3410*/  LDG.E.U16 R52, [R20.64] ;  /* 0x0000000414347981 */ /* 0x000324000c1e1500 */
[C---:B0-----:R-:W-:Y:S02]  /*3420*/  IMAD.WIDE R22, R9.reuse, 0x2, R62 ;  /* 0x0000000209167825 */ /* 0x041fe400078e023e */
[----:B------:R-:W4:Y:S02]  /*3430*/  LDL.64 R62, [R1+0x228] ;  /* 0x00022800013e7983 */ /* 0x000f240000100a00 */
[----:B------:R-:W-:-:S02]  /*3440*/  IMAD.WIDE R40, R9, 0x2, R26 ;  /* 0x0000000209287825 */ /* 0x000fc400078e021a */
[----:B------:R0:W2:Y:S04]  /*3450*/  LDG.E.U16 R26, [R18.64] ;  /* 0x00000004121a7981 */ /* 0x0000a8000c1e1500 */
[----:B------:R1:W2:Y:S01]  /*3460*/  LDG.E.U16 R27, [R16.64] ;  /* 0x00000004101b7981 */ /* 0x0002a2000c1e1500 */
[----:B------:R-:W-:-:S03]  /*3470*/  IMAD.WIDE R42, R9, 0x2, R42 ;  /* 0x00000002092a7825 */ /* 0x000fc600078e022a */
[----:B------:R2:W2:Y:S01]  /*3480*/  LDG.E.U16 R40, [R40.64] ;  /* 0x0000000428287981 */ /* 0x0004a2000c1e1500 */
[----:B0-----:R-:W-:-:S03]  /*3490*/  IMAD.WIDE R18, R9, 0x2, R50 ;  /* 0x0000000209127825 */ /* 0x001fc600078e0232 */
[----:B------:R0:W2:Y:S01]  /*34a0*/  LDG.E.U16 R51, [R22.64] ;  /* 0x0000000416337981 */ /* 0x0000a2000c1e1500 */
[----:B-1----:R-:W-:-:S03]  /*34b0*/  IMAD.WIDE R16, R9, 0x2, R54 ;  /* 0x0000000209107825 */ /* 0x002fc600078e0236 */
[----:B------:R-:W2:Y:S01]  /*34c0*/  LDL.64 R54, [R1+0x240] ;  /* 0x0002400001367983 */ /* 0x000ea20000100a00 */
[----:B------:R-:W-:-:S03]  /*34d0*/  IMAD.WIDE R20, R9, 0x2, R58 ;  /* 0x0000000209147825 */ /* 0x000fc600078e023a */
[----:B------:R1:W2:Y:S01]  /*34e0*/  LDG.E.U16 R16, [R16.64] ;  /* 0x0000000410107981 */ /* 0x0002a2000c1e1500 */
[----:B0-----:R-:W-:-:S03]  /*34f0*/  IMAD.WIDE R22, R9, 0x2, R60 ;  /* 0x0000000209167825 */ /* 0x001fc600078e023c */
[----:B------:R-:W2:Y:S01]  /*3500*/  LDL.64 R60, [R1+0x220] ;  /* 0x00022000013c7983 */ /* 0x000ea20000100a00 */
[----:B------:R-:W-:-:S03]  /*3510*/  IMAD.WIDE R58, R9, 0x2, R44 ;  /* 0x00000002093a7825 */ /* 0x000fc600078e022c */
[----:B------:R0:W2:Y:S04]  /*3520*/  LDG.E.U16 R45, [R24.64] ;  /* 0x00000004182d7981 */ /* 0x0000a8000c1e1500 */
[----:B-1----:R3:W2:Y:S01]  /*3530*/  LDG.E.U16 R17, [R18.64] ;  /* 0x0000000412117981 */ /* 0x0026a2000c1e1500 */
[----:B------:R-:W-:-:S03]  /*3540*/  IMAD.WIDE R46, R9, 0x2, R46 ;  /* 0x00000002092e7825 */ /* 0x000fc600078e022e */
[----:B------:R1:W2:Y:S04]  /*3550*/  LDG.E.U16 R8, [R22.64] ;  /* 0x0000000416087981 */ /* 0x0002a8000c1e1500 */
[----:B0-----:R0:W2:Y:S04]  /*3560*/  LDG.E.U16 R24, [R42.64] ;  /* 0x000000042a187981 */ /* 0x0010a8000c1e1500 */
[----:B------:R1:W2:Y:S04]  /*3570*/  LDG.E.U16 R25, [R20.64] ;  /* 0x0000000414197981 */ /* 0x0002a8000c1e1500 */
[----:B------:R1:W2:Y:S01]  /*3580*/  LDG.E.U16 R50, [R46.64] ;  /* 0x000000042e327981 */ /* 0x0002a2000c1e1500 */
[----:B0-----:R-:W-:-:S03]  /*3590*/  IMAD.WIDE R42, R9, 0x2, R80 ;  /* 0x00000002092a7825 */ /* 0x001fc600078e0250 */
[----:B------:R-:W2:Y:S01]  /*35a0*/  LDL.64 R80, [R1+0x1c0] ;  /* 0x0001c00001507983 */ /* 0x000ea20000100a00 */
[----:B-1----:R-:W-:-:S03]  /*35b0*/  IMAD.WIDE R22, R9, 0x2, R66 ;  /* 0x0000000209167825 */ /* 0x002fc600078e0242 */
[----:B------:R-:W2:Y:S01]  /*35c0*/  LDL.64 R66, [R1+0x1f8] ;  /* 0x0001f80001427983 */ /* 0x000ea20000100a00 */
[----:B------:R-:W-:-:S03]  /*35d0*/  IMAD.WIDE R20, R9, 0x2, R68 ;  /* 0x0000000209147825 */ /* 0x000fc600078e0244 */
[----:B------:R0:W2:Y:S01]  /*35e0*/  LDG.E.U16 R23, [R22.64] ;  /* 0x0000000416177981 */ /* 0x0000a2000c1e1500 */
[----:B------:R-:W-:-:S03]  /*35f0*/  IMAD.WIDE R46, R9, 0x2, R72 ;  /* 0x00000002092e7825 */ /* 0x000fc600078e0248 */
[----:B------:R-:W2:Y:S04]  /*3600*/  LDL.64 R72, [R1+0x1b8] ;  /* 0x0001b80001487983 */ /* 0x000ea80000100a00 */
[----:B------:R2:W2:Y:S04]  /*3610*/  LDG.E.U16 R56, [R20.64] ;  /* 0x0000000414387981 */ /* 0x0004a8000c1e1500 */
[----:B------:R-:W2:Y:S04]  /*3620*/  LDL.64 R68, [R1+0x200] ;  /* 0x0002000001447983 */ /* 0x000ea80000100a00 */
[----:B------:R1:W2:Y:S04]  /*3630*/  LDG.E.U16 R47, [R46.64] ;  /* 0x000000042e2f7981 */ /* 0x0002a8000c1e1500 */
[----:B------:R0:W2:Y:S01]  /*3640*/  LDG.E.U16 R58, [R58.64] ;  /* 0x000000043a3a7981 */ /* 0x0000a2000c1e1500 */
[----:B---3--:R-:W-:-:S03]  /*3650*/  IMAD.WIDE R18, R9, 0x2, R48 ;  /* 0x0000000209127825 */ /* 0x008fc600078e0230 */
[----:B------:R3:W5:Y:S04]  /*3660*/  LDG.E.U16 R48, [R42.64] ;  /* 0x000000042a307981 */ /* 0x000768000c1e1500 */
[----:B------:R0:W5:Y:S02]  /*3670*/  LDG.E.U16 R49, [R18.64] ;  /* 0x0000000412317981 */ /* 0x000164000c1e1500 */
[C---:B0-----:R-:W-:Y:S02]  /*3680*/  IMAD.WIDE R18, R9.reuse, 0x2, R64 ;  /* 0x0000000209127825 */ /* 0x041fe400078e0240 */
[----:B------:R-:W5:Y:S02]  /*3690*/  LDL.64 R64, [R1+0x1f0] ;  /* 0x0001f00001407983 */ /* 0x000f640000100a00 */
[----:B--2---:R-:W-:-:S02]  /*36a0*/  IMAD.WIDE R20, R9, 0x2, R70 ;  /* 0x0000000209147825 */ /* 0x004fc400078e0246 */
[----:B------:R-:W2:Y:S04]  /*36b0*/  LDL.64 R70, [R1+0x1d0] ;  /* 0x0001d00001467983 */ /* 0x000ea80000100a00 */
[----:B------:R0:W2:Y:S01]  /*36c0*/  LDG.E.U16 R22, [R20.64] ;  /* 0x0000000414167981 */ /* 0x0000a2000c1e1500 */
[----:B---3--:R-:W-:-:S03]  /*36d0*/  IMAD.WIDE R42, R9, 0x2, R76 ;  /* 0x00000002092a7825 */ /* 0x008fc600078e024c */
[----:B------:R-:W3:Y:S04]  /*36e0*/  LDL.64 R76, [R1+0x168] ;  /* 0x00016800014c7983 */ /* 0x000ee80000100a00 */
[----:B------:R1:W3:Y:S01]  /*36f0*/  LDG.E.U16 R42, [R42.64] ;  /* 0x000000042a2a7981 */ /* 0x0002e2000c1e1500 */
[----:B----4-:R-:W-:-:S03]  /*3700*/  IMAD.WIDE R62, R9, 0x2, R62 ;  /* 0x00000002093e7825 */ /* 0x010fc600078e023e */
[----:B------:R4:W3:Y:S01]  /*3710*/  LDG.E.U16 R18, [R18.64] ;  /* 0x0000000412127981 */ /* 0x0008e2000c1e1500 */
[----:B0-----:R-:W-:-:S03]  /*3720*/  IMAD.WIDE R20, R9, 0x2, R78 ;  /* 0x0000000209147825 */ /* 0x001fc600078e024e */
[----:B------:R-:W3:Y:S04]  /*3730*/  LDL.64 R78, [R1+0x188] ;  /* 0x00018800014e7983 */ /* 0x000ee80000100a00 */
[----:B------:R0:W3:Y:S04]  /*3740*/  LDG.E.U16 R41, [R62.64] ;  /* 0x000000043e297981 */ /* 0x0000e8000c1e1500 */
[----:B------:R1:W3:Y:S01]  /*3750*/  LDG.E.U16 R21, [R20.64] ;  /* 0x0000000414157981 */ /* 0x0002e2000c1e1500 */
[----:B0-----:R-:W-:-:S03]  /*3760*/  IMAD.WIDE R62, R9, 0x2, R74 ;  /* 0x00000002093e7825 */ /* 0x001fc600078e024a */
[----:B------:R-:W3:Y:S01]  /*3770*/  LDL.64 R74, [R1+0x148] ;  /* 0x00014800014a7983 */ /* 0x000ee20000100a00 */
[----:B------:R-:W-:-:S03]  /*3780*/  IMAD.WIDE R54, R9, 0x2, R54 ;  /* 0x0000000209367825 */ /* 0x000fc600078e0236 */
[----:B-1----:R0:W3:Y:S01]  /*3790*/  LDG.E.U16 R43, [R62.64] ;  /* 0x000000043e2b7981 */ /* 0x0020e2000c1e1500 */
[----:B------:R-:W-:-:S03]  /*37a0*/  IMAD.WIDE R60, R9, 0x2, R60 ;  /* 0x00000002093c7825 */ /* 0x000fc600078e023c */
[----:B------:R1:W3:Y:S04]  /*37b0*/  LDG.E.U16 R54, [R54.64] ;  /* 0x0000000436367981 */ /* 0x0002e8000c1e1500 */
[----:B------:R0:W3:Y:S02]  /*37c0*/  LDG.E.U16 R44, [R60.64] ;  /* 0x000000043c2c7981 */ /* 0x0000e4000c1e1500 */
[C---:B0-----:R-:W-:Y:S02]  /*37d0*/  IMAD.WIDE R60, R9.reuse, 0x2, R90 ;  /* 0x00000002093c7825 */ /* 0x041fe400078e025a */
[----:B------:R-:W3:Y:S04]  /*37e0*/  LDL.64 R90, [R1+0x190] ;  /* 0x00019000015a7983 */ /* 0x000ee80000100a00 */
[----:B-1----:R0:W3:Y:S02]  /*37f0*/  LDG.E.U16 R55, [R60.64] ;  /* 0x000000043c377981 */ /* 0x0020e4000c1e1500 */
[----:B0-----:R-:W-:-:S02]  /*3800*/  IMAD.WIDE R60, R9, 0x2, R80 ;  /* 0x00000002093c7825 */ /* 0x001fc400078e0250 */
[----:B------:R-:W3:Y:S02]  /*3810*/  LDL.64 R80, [R1+0x160] ;  /* 0x0001600001507983 */ /* 0x000ee40000100a00 */
[----:B------:R-:W-:-:S04]  /*3820*/  IMAD.WIDE R66, R9, 0x2, R66 ;  /* 0x0000000209427825 */ /* 0x000fc800078e0242 */
[C---:B------:R-:W-:Y:S01]  /*3830*/  IMAD.WIDE R62, R9.reuse, 0x2, R72 ;  /* 0x00000002093e7825 */ /* 0x040fe200078e0248 */
[----:B------:R0:W3:Y:S04]  /*3840*/  LDG.E.U16 R46, [R66.64] ;  /* 0x00000004422e7981 */ /* 0x0000e8000c1e1500 */
[----:B------:R1:W3:Y:S04]  /*3850*/  LDG.E.U16 R73, [R62.64] ;  /* 0x000000043e497981 */ /* 0x0002e8000c1e1500 */
[----:B------:R4:W3:Y:S01]  /*3860*/  LDG.E.U16 R72, [R60.64] ;  /* 0x000000043c487981 */ /* 0x0008e2000c1e1500 */
[----:B0-----:R-:W-:-:S03]  /*3870*/  IMAD.WIDE R66, R9, 0x2, R88 ;  /* 0x0000000209427825 */ /* 0x001fc600078e0258 */
[----:B------:R-:W3:Y:S01]  /*3880*/  LDL.64 R88, [R1+0x100] ;  /* 0x0001000001587983 */ /* 0x000ee20000100a00 */
[----:B-1----:R-:W-:-:S03]  /*3890*/  IMAD.WIDE R62, R9, 0x2, R84 ;  /* 0x00000002093e7825 */ /* 0x002fc600078e0254 */
[----:B------:R-:W3:Y:S01]  /*38a0*/  LDL.64 R84, [R1+0x178] ;  /* 0x0001780001547983 */ /* 0x000ee20000100a00 */
[----:B----4-:R-:W-:-:S03]  /*38b0*/  IMAD.WIDE R60, R9, 0x2, R86 ;  /* 0x00000002093c7825 */ /* 0x010fc600078e0256 */
[----:B------:R-:W4:Y:S01]  /*38c0*/  LDL.64 R86, [R1+0x198] ;  /* 0x0001980001567983 */ /* 0x000f220000100a00 */
[----:B------:R-:W-:-:S03]  /*38d0*/  IMAD.WIDE R68, R9, 0x2, R68 ;  /* 0x0000000209447825 */ /* 0x000fc600078e0244 */
[----:B------:R3:W4:Y:S04]  /*38e0*/  LDG.E.U16 R59, [R66.64] ;  /* 0x00000004423b7981 */ /* 0x000728000c1e1500 */
[----:B------:R0:W4:Y:S01]  /*38f0*/  LDG.E.U16 R19, [R68.64] ;  /* 0x0000000444137981 */ /* 0x000122000c1e1500 */
[----:B-----5:R-:W-:-:S05]  /*3900*/  IMAD.WIDE R64, R9, 0x2, R64 ;  /* 0x0000000209407825 */ /* 0x020fca00078e0240 */
[----:B------:R1:W5:Y:S01]  /*3910*/  LDG.E.U16 R20, [R64.64] ;  /* 0x0000000440147981 */ /* 0x000362000c1e1500 */
[----:B--2---:R-:W-:-:S06]  /*3920*/  IMAD.WIDE R70, R9, 0x2, R70 ;  /* 0x0000000209467825 */ /* 0x004fcc00078e0246 */
[----:B------:R2:W4:Y:S01]  /*3930*/  LDG.E.U16 R70, [R70.64] ;  /* 0x0000000446467981 */ /* 0x000522000c1e1500 */
[----:B-1----:R-:W-:-:S03]  /*3940*/  IMAD.WIDE R64, R9, 0x2, R82 ;  /* 0x0000000209407825 */ /* 0x002fc600078e0252 */
[----:B------:R-:W4:Y:S04]  /*3950*/  LDL.64 R82, [R1+0x180] ;  /* 0x0001800001527983 */ /* 0x000f280000100a00 */
[----:B--2---:R1:W2:Y:S01]  /*3960*/  LDG.E.U16 R71, [R64.64] ;  /* 0x0000000440477981 */ /* 0x0042a2000c1e1500 */
[----:B---3--:R-:W-:-:S05]  /*3970*/  IMAD.WIDE R66, R9, 0x2, R76 ;  /* 0x0000000209427825 */ /* 0x008fca00078e024c */
[----:B------:R4:W3:Y:S01]  /*3980*/  LDG.E.U16 R77, [R66.64] ;  /* 0x00000004424d7981 */ /* 0x0008e2000c1e1500 */
[----:B-1----:R-:W-:-:S05]  /*3990*/  IMAD.WIDE R64, R9, 0x2, R78 ;  /* 0x0000000209407825 */ /* 0x002fca00078e024e */
[----:B------:R1:W2:Y:S01]  /*39a0*/  LDG.E.U16 R76, [R64.64] ;  /* 0x00000004404c7981 */ /* 0x0002a2000c1e1500 */
[----:B0-----:R-:W-:-:S03]  /*39b0*/  IMAD.WIDE R68, R9, 0x2, R74 ;  /* 0x0000000209447825 */ /* 0x001fc600078e024a */
[----:B------:R0:W2:Y:S04]  /*39c0*/  LDG.E.U16 R74, [R60.64] ;  /* 0x000000043c4a7981 */ /* 0x0000a8000c1e1500 */
[----:B------:R0:W2:Y:S01]  /*39d0*/  LDG.E.U16 R75, [R62.64] ;  /* 0x000000043e4b7981 */ /* 0x0000a2000c1e1500 */
[----:B-1----:R-:W-:-:S03]  /*39e0*/  IMAD.WIDE R64, R9, 0x2, R94 ;  /* 0x0000000209407825 */ /* 0x002fc600078e025e */
[----:B------:R-:W2:Y:S01]  /*39f0*/  LDL.64 R94, [R1+0xf0] ;  /* 0x0000f000015e7983 */ /* 0x000ea20000100a00 */
[----:B0-----:R-:W-:-:S03]  /*3a00*/  IMAD.WIDE R60, R9, 0x2, R98 ;  /* 0x00000002093c7825 */ /* 0x001fc600078e0262 */
[----:B------:R-:W2:Y:S01]  /*3a10*/  LDL.64 R98, [R1+0x130] ;  /* 0x0001300001627983 */ /* 0x000ea20000100a00 */
[----:B------:R-:W-:-:S03]  /*3a20*/  IMAD.WIDE R62, R9, 0x2, R96 ;  /* 0x00000002093e7825 */ /* 0x000fc600078e0260 */
[----:B------:R-:W2:Y:S04]  /*3a30*/  LDL.64 R96, [R1+0x110] ;  /* 0x0001100001607983 */ /* 0x000ea80000100a00 */
[----:B------:R0:W2:Y:S04]  /*3a40*/  LDG.E.U16 R78, [R68.64] ;  /* 0x00000004444e7981 */ /* 0x0000a8000c1e1500 */
[----:B------:R1:W2:Y:S01]  /*3a50*/  LDG.E.U16 R79, [R60.64] ;  /* 0x000000043c4f7981 */ /* 0x0002a2000c1e1500 */
[----:B0-----:R-:W-:-:S03]  /*3a60*/  IMAD.WIDE R68, R9, 0x2, R80 ;  /* 0x0000000209447825 */ /* 0x001fc600078e0250 */
[----:B------:R0:W3:Y:S01]  /*3a70*/  LDG.E.U16 R80, [R62.64] ;  /* 0x000000043e507981 */ /* 0x0000e2000c1e1500 */
[----:B-1----:R-:W-:-:S03]  /*3a80*/  IMAD.WIDE R60, R9, 0x2, R124 ;  /* 0x00000002093c7825 */ /* 0x002fc600078e027c */
[----:B------:R1:W3:Y:S01]  /*3a90*/  LDG.E.U16 R81, [R64.64] ;  /* 0x0000000440517981 */ /* 0x0002e2000c1e1500 */
[----:B0-----:R-:W-:-:S04]  /*3aa0*/  IMAD.WIDE R62, R9, 0x2, R122 ;  /* 0x00000002093e7825 */ /* 0x001fc800078e027a */
[----:B-1----:R-:W-:-:S04]  /*3ab0*/  IMAD.WIDE R64, R9, 0x2, R88 ;  /* 0x0000000209407825 */ /* 0x002fc800078e0258 */
[C---:B----4-:R-:W-:Y:S02]  /*3ac0*/  IMAD.WIDE R66, R9.reuse, 0x2, R82 ;  /* 0x0000000209427825 */ /* 0x050fe400078e0252 */
[----:B------:R0:W4:Y:S04]  /*3ad0*/  LDG.E.U16 R83, [R68.64] ;  /* 0x0000000444537981 */ /* 0x000128000c1e1500 */
[----:B------:R1:W4:Y:S01]  /*3ae0*/  LDG.E.U16 R82, [R66.64] ;  /* 0x0000000442527981 */ /* 0x000322000c1e1500 */
[----:B0-----:R-:W-:-:S03]  /*3af0*/  IMAD.WIDE R68, R9, 0x2, R84 ;  /* 0x0000000209447825 */ /* 0x001fc600078e0254 */
[----:B------:R0:W5:Y:S01]  /*3b00*/  LDG.E.U16 R84, [R60.64] ;  /* 0x000000043c547981 */ /* 0x000162000c1e1500 */
[----:B-1----:R-:W-:-:S03]  /*3b10*/  IMAD.WIDE R66, R9, 0x2, R86 ;  /* 0x0000000209427825 */ /* 0x002fc600078e0256 */
[----:B------:R1:W5:Y:S04]  /*3b20*/  LDG.E.U16 R85, [R62.64] ;  /* 0x000000043e557981 */ /* 0x000368000c1e1500 */
[----:B------:R1:W5:Y:S01]  /*3b30*/  LDG.E.U16 R86, [R64.64] ;  /* 0x0000000440567981 */ /* 0x000362000c1e1500 */
[----:B0-----:R-:W-:-:S03]  /*3b40*/  IMAD.WIDE R60, R9, 0x2, R120 ;  /* 0x00000002093c7825 */ /* 0x001fc600078e0278 */
[----:B------:R0:W5:Y:S01]  /*3b50*/  LDG.E.U16 R87, [R66.64] ;  /* 0x0000000442577981 */ /* 0x000162000c1e1500 */
[----:B-1----:R-:W-:-:S03]  /*3b60*/  IMAD.WIDE R62, R9, 0x2, R114 ;  /* 0x00000002093e7825 */ /* 0x002fc600078e0272 */
[----:B------:R1:W5:Y:S01]  /*3b70*/  LDG.E.U16 R88, [R68.64] ;  /* 0x0000000444587981 */ /* 0x000362000c1e1500 */
[----:B------:R-:W-:-:S03]  /*3b80*/  IMAD.WIDE R64, R9, 0x2, R112 ;  /* 0x0000000209407825 */ /* 0x000fc600078e0270 */
[----:B------:R1:W5:Y:S01]  /*3b90*/  LDG.E.U16 R89, [R60.64] ;  /* 0x000000043c597981 */ /* 0x000362000c1e1500 */
[----:B0-----:R-:W-:-:S04]  /*3ba0*/  IMAD.WIDE R66, R9, 0x2, R92 ;  /* 0x0000000209427825 */ /* 0x001fc800078e025c */
[C---:B-1----:R-:W-:Y:S01]  /*3bb0*/  IMAD.WIDE R68, R9.reuse, 0x2, R90 ;  /* 0x0000000209447825 */ /* 0x042fe200078e025a */
[----:B------:R2:W5:Y:S03]  /*3bc0*/  LDG.E.U16 R92, [R66.64] ;  /* 0x00000004425c7981 */ /* 0x000566000c1e1500 */
[C---:B------:R-:W-:Y:S01]  /*3bd0*/  IMAD.WIDE R60, R9.reuse, 0x2, R106 ;  /* 0x00000002093c7825 */ /* 0x040fe200078e026a */
[----:B------:R0:W5:Y:S04]  /*3be0*/  LDG.E.U16 R90, [R62.64] ;  /* 0x000000043e5a7981 */ /* 0x000168000c1e1500 */
[----:B------:R1:W5:Y:S01]  /*3bf0*/  LDG.E.U16 R91, [R64.64] ;  /* 0x00000004405b7981 */ /* 0x000362000c1e1500 */
[----:B--2---:R-:W-:-:S03]  /*3c00*/  IMAD.WIDE R66, R9, 0x2, R96 ;  /* 0x0000000209427825 */ /* 0x004fc600078e0260 */
[----:B------:R2:W5:Y:S01]  /*3c10*/  LDG.E.U16 R93, [R68.64] ;  /* 0x00000004445d7981 */ /* 0x000562000c1e1500 */
[----:B0-----:R-:W-:-:S03]  /*3c20*/  IMAD.WIDE R62, R9, 0x2, R104 ;  /* 0x00000002093e7825 */ /* 0x001fc600078e0268 */
[----:B------:R-:W5:Y:S01]  /*3c30*/  LDG.E.U16 R60, [R60.64] ;  /* 0x000000043c3c7981 */ /* 0x000f62000c1e1500 */
[----:B-1----:R-:W-:-:S03]  /*3c40*/  IMAD.WIDE R64, R9, 0x2, R98 ;  /* 0x0000000209407825 */ /* 0x002fc600078e0262 */
[----:B------:R-:W5:Y:S01]  /*3c50*/  LDG.E.U16 R62, [R62.64] ;  /* 0x000000043e3e7981 */ /* 0x000f62000c1e1500 */
[----:B--2---:R-:W-:-:S03]  /*3c60*/  IMAD.WIDE R68, R9, 0x2, R94 ;  /* 0x0000000209447825 */ /* 0x004fc600078e025e */
[----:B------:R-:W2:Y:S04]  /*3c70*/  LDG.E.U16 R64, [R64.64] ;  /* 0x0000000440407981 */ /* 0x000ea8000c1e1500 */
[----:B------:R-:W2:Y:S04]  /*3c80*/  LDG.E.U16 R66, [R66.64] ;  /* 0x0000000442427981 */ /* 0x000ea8000c1e1500 */
[----:B------:R-:W2:Y:S04]  /*3c90*/  LDG.E.U16 R68, [R68.64] ;  /* 0x0000000444447981 */ /* 0x000ea8000c1e1500 */
[----:B------:R-:W-:Y:S01]  /*3ca0*/  BAR.SYNC.DEFER_BLOCKING 0x0 ;  /* 0x0000000000007b1d */ /* 0x000fe20000010000 */
[----:B------:R-:W-:-:S02]  /*3cb0*/  LOP3.LUT R95, R0, 0x20, RZ, 0x3c, !PT ;  /* 0x00000020005f7812 */ /* 0x000fc400078e3cff */
[----:B------:R-:W-:-:S03]  /*3cc0*/  LOP3.LUT R94, R0, 0x40, RZ, 0x3c, !PT ;  /* 0x00000040005e7812 */ /* 0x000fc600078e3cff */
[----:B------:R0:W-:Y:S04]  /*3cd0*/  STS.U16 [R0], R3 ;  /* 0x0000000300007388 */ /* 0x0001e80000000400 */
[----:B------:R-:W-:Y:S04]  /*3ce0*/  STS.U16 [R0+0x400], R10 ;  /* 0x0004000a00007388 */ /* 0x000fe80000000400 */
        /* <DEDUP_REMOVED lines=10> */
[----:B---3--:R-:W-:Y:S04]  /*3d90*/  STS.U16 [R0+0x3000], R77 ;  /* 0x0030004d00007388 */ /* 0x008fe80000000400 */
        /* <DEDUP_REMOVED lines=14> */
[----:B----4-:R-:W-:Y:S04]  /*3e80*/  STS.U16 [R95+0x2d00], R82 ;  /* 0x002d00525f007388 */ /* 0x010fe80000000400 */
[----:B------:R-:W-:Y:S04]  /*3e90*/  STS.U16 [R95+0x3100], R83 ;  /* 0x003100535f007388 */ /* 0x000fe80000000400 */
[----:B-----5:R-:W-:Y:S04]  /*3ea0*/  STS.U16 [R95+0x3500], R84 ;  /* 0x003500545f007388 */ /* 0x020fe80000000400 */
        /* <DEDUP_REMOVED lines=31> */
[----:B--2---:R-:W-:Y:S04]  /*40a0*/  STS.U16 [R252+0x3700], R64 ;  /* 0x00370040fc007388 */ /* 0x004fe80000000400 */
[----:B------:R-:W-:Y:S04]  /*40b0*/  STS.U16 [R252+0x3b00], R66 ;  /* 0x003b0042fc007388 */ /* 0x000fe80000000400 */
[----:B------:R-:W-:Y:S04]  /*40c0*/  STS.U16 [R252+0x3f00], R68 ;  /* 0x003f0044fc007388 */ /* 0x000fe80000000400 */
[----:B------:R-:W-:Y:S06]  /*40d0*/  BAR.SYNC.DEFER_BLOCKING 0x0 ;  /* 0x0000000000007b1d */ /* 0x000fec0000010000 */
[----:B------:R-:W-:Y:S04]  /*40e0*/  LDSM.16.MT88.4 R40, [R6+0x4000] ;  /* 0x004000000628783b */ /* 0x000fe80000004200 */
[----:B------:R-:W1:Y:S04]  /*40f0*/  LDSM.16.M88.4 R192, [R12] ;  /* 0x000000000cc0783b */ /* 0x000e680000000200 */
[----:B------:R-:W2:Y:S04]  /*4100*/  LDSM.16.M88.4 R168, [R12+0x1800] ;  /* 0x001800000ca8783b */ /* 0x000ea80000000200 */
[----:B------:R-:W3:Y:S04]  /*4110*/  LDSM.16.M88.4 R180, [R12+0xc00] ;  /* 0x000c00000cb4783b */ /* 0x000ee80000000200 */
[----:B------:R-:W4:Y:S04]  /*4120*/  LDSM.16.MT88.4 R24, [R6+0x4800] ;  /* 0x004800000618783b */ /* 0x000f280000004200 */
[----:B------:R-:W5:Y:S04]  /*4130*/  LDSM.16.M88.4 R76, [R12+0x2c00] ;  /* 0x002c00000c4c783b */ /* 0x000f680000000200 */
[----:B------:R-:W4:Y:S01]  /*4140*/  LDSM.16.M88.4 R132, [R12+0x1400] ;  /* 0x001400000c84783b */ /* 0x000f220000000200 */
[----:B0-----:R-:W-:-:S03]  /*4150*/  LOP3.LUT R3, R12, 0x40, RZ, 0x3c, !PT ;  /* 0x000000400c037812 */ /* 0x001fc600078e3cff */
[----:B------:R-:W-:Y:S04]  /*4160*/  LDSM.16.MT88.4 R84, [R6+0x5000] ;  /* 0x005000000654783b */ /* 0x000fe80000004200 */
[----:B------:R-:W-:Y:S04]  /*4170*/  LDSM.16.M88.4 R188, [R12+0x400] ;  /* 0x000400000cbc783b */ /* 0x000fe80000000200 */
[----:B------:R-:W-:Y:S04]  /*4180*/  LDSM.16.M88.4 R16, [R12+0x800] ;  /* 0x000800000c10783b */ /* 0x000fe80000000200 */
[----:B------:R-:W-:Y:S01]  /*4190*/  LDSM.16.M88.4 R48, [R12+0x3800] ;  /* 0x003800000c30783b */ /* 0x000fe20000000200 */
[C---:B-1----:R-:W-:Y:S03]  /*41a0*/  HMMA.16816.F32.BF16 R44, R40.reuse, R192, RZ ;  /* 0x000000c0282c723c */ /* 0x042fe600000418ff */
[----:B------:R-:W-:Y:S04]  /*41b0*/  LDSM.16.M88.4 R124, [R12+0x2800] ;  /* 0x002800000c7c783b */ /* 0x000fe80000000200 */
[----:B------:R-:W-:Y:S01]  /*41c0*/  LDSM.16.M88.4 R176, [R12+0x1000] ;  /* 0x001000000cb0783b */ /* 0x000fe20000000200 */
[C---:B--2---:R-:W-:Y:S03]  /*41d0*/  HMMA.16816.F32.BF16 R120, R40.reuse, R168, RZ ;  /* 0x000000a82878723c */ /* 0x044fe600000418ff */
[----:B------:R-:W-:Y:S04]  /*41e0*/  LDSM.16.M88.4 R92, [R12+0x2000] ;  /* 0x002000000c5c783b */ /* 0x000fe80000000200 */
[----:B------:R-:W-:Y:S01]  /*41f0*/  LDSM.16.M88.4 R64, [R12+0x3000] ;  /* 0x003000000c40783b */ /* 0x000fe20000000200 */
[----:B---3--:R-:W-:Y:S03]  /*4200*/  HMMA.16816.F32.BF16 R172, R40, R180, RZ ;  /* 0x000000b428ac723c */ /* 0x008fe600000418ff */
[----:B------:R-:W-:Y:S04]  /*4210*/  LDSM.16.M88.4 R112, [R12+0x1c00] ;  /* 0x001c00000c70783b */ /* 0x000fe80000000200 */
[----:B------:R-:W-:Y:S01]  /*4220*/  LDSM.16.M88.4 R104, [R12+0x3400] ;  /* 0x003400000c68783b */ /* 0x000fe20000000200 */
[----:B----4-:R-:W-:Y:S03]  /*4230*/  HMMA.16816.F32.BF16 R192, R24, R194, R44 ;  /* 0x000000c218c0723c */ /* 0x010fe6000004182c */
[----:B------:R-:W-:Y:S04]  /*4240*/  LDSM.16.M88.4 R60, [R12+0x2400] ;  /* 0x002400000c3c783b */ /* 0x000fe80000000200 */
[----:B------:R-:W-:Y:S01]  /*4250*/  LDSM.16.M88.4 R196, [R12+0x3c00] ;  /* 0x003c00000cc4783b */ /* 0x000fe20000000200 */
[C---:B-----5:R-:W-:Y:S03]  /*4260*/  HMMA.16816.F32.BF16 R68, R40.reuse, R76, RZ ;  /* 0x0000004c2844723c */ /* 0x060fe600000418ff */
[----:B------:R-:W-:Y:S05]  /*4270*/  LDSM.16.M88.4 R136, [R3+0x800] ;  /* 0x000800000388783b */ /* 0x000fea0000000200 */
[----:B------:R-:W-:Y:S08]  /*4280*/  HMMA.16816.F32.BF16 R44, R40, R132, RZ ;  /* 0x00000084282c723c */ /* 0x000ff000000418ff */
[C---:B------:R-:W-:Y:S01]  /*4290*/  HMMA.16816.F32.BF16 R168, R24.reuse, R170, R120 ;  /* 0x000000aa18a8723c */ /* 0x040fe20000041878 */
[----:B------:R-:W0:Y:S07]  /*42a0*/  LDSM.16.M88.4 R120, [R3+0x2c00] ;  /* 0x002c00000378783b */ /* 0x000e2e0000000200 */
[C---:B------:R-:W-:Y:S01]  /*42b0*/  HMMA.16816.F32.BF16 R180, R24.reuse, R182, R172 ;  /* 0x000000b618b4723c */ /* 0x040fe200000418ac */
[----:B------:R-:W1:Y:S07]  /*42c0*/  LDSM.16.M88.4 R172, [R3+0x1400] ;  /* 0x0014000003ac783b */ /* 0x000e6e0000000200 */
[C---:B------:R-:W-:Y:S01]  /*42d0*/  HMMA.16816.F32.BF16 R68, R24.reuse, R78, R68 ;  /* 0x0000004e1844723c */ /* 0x040fe20000041844 */
[----:B------:R-:W-:Y:S07]  /*42e0*/  LDSM.16.M88.4 R76, [R3+0x3400] ;  /* 0x00340000034c783b */ /* 0x000fee0000000200 */
[----:B------:R-:W-:Y:S01]  /*42f0*/  HMMA.16816.F32.BF16 R44, R24, R134, R44 ;  /* 0x00000086182c723c */ /* 0x000fe2000004182c */
[----:B------:R-:W-:-:S15]  /*4300*/  LDSM.16.M88.4 R132, [R3+0x2400] ;  /* 0x002400000384783b */ /* 0x000fde0000000200 */
[C---:B0-----:R-:W-:Y:S01]  /*4310*/  HMMA.16816.F32.BF16 R68, R84.reuse, R120, R68 ;  /* 0x000000785444723c */ /* 0x041fe20000041844 */
[----:B------:R-:W2:Y:S07]  /*4320*/  LDL.64 R120, [R1+0xc8] ;  /* 0x0000c80001787983 */ /* 0x000eae0000100a00 */
[----:B-1----:R-:W-:Y:S01]  /*4330*/  HMMA.16816.F32.BF16 R44, R84, R172, R44 ;  /* 0x000000ac542c723c */ /* 0x002fe2000004182c */
[----:B------:R-:W3:Y:S07]  /*4340*/  LDL.64 R172, [R1+0xc0] ;  /* 0x0000c00001ac7983 */ /* 0x000eee0000100a00 */
[C---:B------:R-:W-:Y:S08]  /*4350*/  HMMA.16816.F32.BF16 R20, R40.reuse, R188, RZ ;  /* 0x000000bc2814723c */ /* 0x040ff000000418ff */
[C---:B------:R-:W-:Y:S08]  /*4360*/  HMMA.16816.F32.BF16 R184, R40.reuse, R16, RZ ;  /* 0x0000001028b8723c */ /* 0x040ff000000418ff */
[C---:B------:R-:W-:Y:S08]  /*4370*/  HMMA.16816.F32.BF16 R96, R40.reuse, R48, RZ ;  /* 0x000000302860723c */ /* 0x040ff000000418ff */
[C---:B------:R-:W-:Y:S08]  /*4380*/  HMMA.16816.F32.BF16 R80, R40.reuse, R124, RZ ;  /* 0x0000007c2850723c */ /* 0x040ff000000418ff */
[----:B------:R-:W-:Y:S08]  /*4390*/  HMMA.16816.F32.BF16 R164, R40, R176, RZ ;  /* 0x000000b028a4723c */ /* 0x000ff000000418ff */
[----:B------:R-:W-:Y:S01]  /*43a0*/  HMMA.16816.F32.BF16 R188, R24, R190, R20 ;  /* 0x000000be18bc723c */ /* 0x000fe20000041814 */
[----:B------:R-:W0:Y:S07]  /*43b0*/  LDSM.16.M88.4 R20, [R3+0x400] ;  /* 0x000400000314783b */ /* 0x000e2e0000000200 */
[C---:B------:R-:W-:Y:S08]  /*43c0*/  HMMA.16816.F32.BF16 R148, R40.reuse, R92, RZ ;  /* 0x0000005c2894723c */ /* 0x040ff000000418ff */
[C---:B------:R-:W-:Y:S08]  /*43d0*/  HMMA.16816.F32.BF16 R72, R40.reuse, R64, RZ ;  /* 0x000000402848723c */ /* 0x040ff000000418ff */
[C---:B------:R-:W-:Y:S08]  /*43e0*/  HMMA.16816.F32.BF16 R52, R40.reuse, R112, RZ ;  /* 0x000000702834723c */ /* 0x040ff000000418ff */
[----:B------:R-:W-:Y:S08]  /*43f0*/  HMMA.16816.F32.BF16 R56, R40, R104, RZ ;  /* 0x000000682838723c */ /* 0x000ff000000418ff */
[C---:B------:R-:W-:Y:S01]  /*4400*/  HMMA.16816.F32.BF16 R184, R24.reuse, R18, R184 ;  /* 0x0000001218b8723c */ /* 0x040fe200000418b8 */
[----:B------:R-:W1:Y:S07]  /*4410*/  LDSM.16.M88.4 R16, [R3] ;  /* 0x000000000310783b */ /* 0x000e6e0000000200 */
[C---:B------:R-:W-:Y:S01]  /*4420*/  HMMA.16816.F32.BF16 R96, R24.reuse, R50, R96 ;  /* 0x000000321860723c */ /* 0x040fe20000041860 */
[----:B------:R-:W4:Y:S07]  /*4430*/  LDSM.16.M88.4 R48, [R3+0x1800] ;  /* 0x001800000330783b */ /* 0x000f2e0000000200 */
[----:B------:R-:W-:Y:S01]  /*4440*/  HMMA.16816.F32.BF16 R124, R24, R126, R80 ;  /* 0x0000007e187c723c */ /* 0x000fe20000041850 */
[----:B------:R-:W5:Y:S07]  /*4450*/  LDSM.16.M88.4 R80, [R3+0x3800] ;  /* 0x003800000350783b */ /* 0x000f6e0000000200 */
[----:B------:R-:W-:Y:S08]  /*4460*/  HMMA.16816.F32.BF16 R88, R40, R60, RZ ;  /* 0x0000003c2858723c */ /* 0x000ff000000418ff */
[C---:B------:R-:W-:Y:S01]  /*4470*/  HMMA.16816.F32.BF16 R176, R24.reuse, R178, R164 ;  /* 0x000000b218b0723c */ /* 0x040fe200000418a4 */
[----:B------:R-:W1:Y:S07]  /*4480*/  LDSM.16.M88.4 R164, [R3+0x1c00] ;  /* 0x001c000003a4783b */ /* 0x000e6e0000000200 */
[C---:B------:R-:W-:Y:S01]  /*4490*/  HMMA.16816.F32.BF16 R148, R24.reuse, R94, R148 ;  /* 0x0000005e1894723c */ /* 0x040fe20000041894 */
[----:B------:R-:W1:Y:S07]  /*44a0*/  LDSM.16.MT88.4 R92, [R6+0x5800] ;  /* 0x00580000065c783b */ /* 0x000e6e0000004200 */
[C---:B------:R-:W-:Y:S01]  /*44b0*/  HMMA.16816.F32.BF16 R72, R24.reuse, R66, R72 ;  /* 0x000000421848723c */ /* 0x040fe20000041848 */
[----:B------:R-:W4:Y:S07]  /*44c0*/  LDSM.16.M88.4 R64, [R3+0x2800] ;  /* 0x002800000340783b */ /* 0x000f2e0000000200 */
[C---:B------:R-:W-:Y:S01]  /*44d0*/  HMMA.16816.F32.BF16 R52, R24.reuse, R114, R52 ;  /* 0x000000721834723c */ /* 0x040fe20000041834 */
[----:B------:R-:W4:Y:S07]  /*44e0*/  LDSM.16.M88.4 R112, [R3+0x3000] ;  /* 0x003000000370783b */ /* 0x000f2e0000000200 */
[----:B------:R-:W-:Y:S01]  /*44f0*/  HMMA.16816.F32.BF16 R104, R24, R106, R56 ;  /* 0x0000006a1868723c */ /* 0x000fe20000041838 */
[----:B------:R-:W5:Y:S07]  /*4500*/  LDSM.16.M88.4 R56, [R3+0x2000] ;  /* 0x002000000338783b */ /* 0x000f6e0000000200 */
[----:B0-----:R-:W-:Y:S08]  /*4510*/  HMMA.16816.F32.BF16 R188, R84, R20, R188 ;  /* 0x0000001454bc723c */ /* 0x001ff000000418bc */
[----:B------:R-:W-:Y:S01]  /*4520*/  HMMA.16816.F32.BF16 R60, R24, R62, R88 ;  /* 0x0000003e183c723c */ /* 0x000fe20000041858 */
[----:B------:R-:W-:Y:S07]  /*4530*/  LDSM.16.M88.4 R88, [R3+0x3c00] ;  /* 0x003c00000358783b */ /* 0x000fee0000000200 */
[----:B-1----:R-:W-:Y:S08]  /*4540*/  HMMA.16816.F32.BF16 R192, R84, R16, R192 ;  /* 0x0000001054c0723c */ /* 0x002ff000000418c0 */
[----:B------:R-:W-:Y:S08]  /*4550*/  HMMA.16816.F32.BF16 R40, R40, R196, RZ ;  /* 0x000000c42828723c */ /* 0x000ff000000418ff */
[C---:B----4-:R-:W-:Y:S08]  /*4560*/  HMMA.16816.F32.BF16 R168, R84.reuse, R48, R168 ;  /* 0x0000003054a8723c */ /* 0x050ff000000418a8 */
[C---:B-----5:R-:W-:Y:S01]  /*4570*/  HMMA.16816.F32.BF16 R96, R84.reuse, R80, R96 ;  /* 0x000000505460723c */ /* 0x060fe20000041860 */
[----:B------:R-:W4:Y:S07]  /*4580*/  LDL.64 R80, [R1+0xe8] ;  /* 0x0000e80001507983 */ /* 0x000f2e0000100a00 */
[----:B------:R-:W-:Y:S01]  /*4590*/  HMMA.16816.F32.BF16 R52, R84, R164, R52 ;  /* 0x000000a45434723c */ /* 0x000fe20000041834 */
[----:B------:R-:W5:Y:S07]  /*45a0*/  LDL.64 R164, [R1+0x90] ;  /* 0x0000900001a47983 */ /* 0x000f6e0000100a00 */
[----:B------:R-:W-:Y:S01]  /*45b0*/  HMMA.16816.F32.BF16 R20, R92, R22, R188 ;  /* 0x000000165c14723c */ /* 0x000fe200000418bc */
[----:B------:R-:W5:Y:S04]  /*45c0*/  LDL.64 R190, [R1+0xb0] ;  /* 0x0000b00001be7983 */ /* 0x000f680000100a00 */
[----:B------:R-:W5:Y:S03]  /*45d0*/  LDL.64 R188, [R1+0x58] ;  /* 0x0000580001bc7983 */ /* 0x000f660000100a00 */
[C---:B------:R-:W-:Y:S01]  /*45e0*/  HMMA.16816.F32.BF16 R124, R84.reuse, R64, R124 ;  /* 0x00000040547c723c */ /* 0x040fe2000004187c */
[----:B------:R-:W5:Y:S07]  /*45f0*/  LDL.64 R64, [R1+0xd0] ;  /* 0x0000d00001407983 */ /* 0x000f6e0000100a00 */
[C---:B------:R-:W-:Y:S01]  /*4600*/  HMMA.16816.F32.BF16 R104, R84.reuse, R76, R104 ;  /* 0x0000004c5468723c */ /* 0x040fe20000041868 */
[----:B------:R-:W5:Y:S07]  /*4610*/  LDL.64 R76, [R1+0xe0] ;  /* 0x0000e000014c7983 */ /* 0x000f6e0000100a00 */
[C---:B------:R-:W-:Y:S01]  /*4620*/  HMMA.16816.F32.BF16 R72, R84.reuse, R112, R72 ;  /* 0x000000705448723c */ /* 0x040fe20000041848 */
[----:B------:R-:W5:Y:S07]  /*4630*/  LDL.64 R112, [R1+0xd8] ;  /* 0x0000d80001707983 */ /* 0x000f6e0000100a00 */
[C---:B------:R-:W-:Y:S07]  /*4640*/  HMMA.16816.F32.BF16 R148, R84.reuse, R56, R148 ;  /* 0x000000385494723c */ /* 0x040fee0000041894 */
[C---:B------:R-:W-:Y:S01]  /*4650*/  IMAD.WIDE R56, R2.reuse, 0x2, R28 ;  /* 0x0000000202387825 */ /* 0x040fe200078e021c */
[----:B------:R-:W-:Y:S01]  /*4660*/  HMMA.16816.F32.BF16 R60, R84, R132, R60 ;  /* 0x00000084543c723c */ /* 0x000fe2000004183c */
[----:B------:R-:W5:Y:S07]  /*4670*/  LDL.64 R132, [R1+0xb8] ;  /* 0x0000b80001847983 */ /* 0x000f6e0000100a00 */
[----:B------:R-:W-:Y:S01]  /*4680*/  HMMA.16816.F32.BF16 R16, R92, R18, R192 ;  /* 0x000000125c10723c */ /* 0x000fe200000418c0 */
[----:B------:R-:W5:Y:S04]  /*4690*/  LDL.64 R192, [R1+0xa8] ;  /* 0x0000a80001c07983 */ /* 0x000f680000100a00 */
[----:B------:R-:W5:Y:S03]  /*46a0*/  LDL.64 R194, [R1+0xa0] ;  /* 0x0000a00001c27983 */ /* 0x000f660000100a00 */
[----:B------:R-:W-:Y:S01]  /*46b0*/  HMMA.16816.F32.BF16 R196, R24, R198, R40 ;  /* 0x000000c618c4723c */ /* 0x000fe20000041828 */
[----:B------:R-:W0:Y:S04]  /*46c0*/  LDSM.16.M88.4 R24, [R3+0xc00] ;  /* 0x000c00000318783b */ /* 0x000e280000000200 */
[----:B------:R1:W0:Y:S03]  /*46d0*/  LDSM.16.M88.4 R40, [R3+0x1000] ;  /* 0x001000000328783b */ /* 0x0002260000000200 */
[----:B------:R-:W-:Y:S01]  /*46e0*/  HMMA.16816.F32.BF16 R48, R92, R50, R168 ;  /* 0x000000325c30723c */ /* 0x000fe200000418a8 */
[----:B------:R-:W5:Y:S04]  /*46f0*/  LDL.64 R168, [R1+0x78] ;  /* 0x0000780001a87983 */ /* 0x000f680000100a00 */
[----:B-1----:R2:W5:Y:S04]  /*4700*/  LDG.E.U16 R3, [R56.64] ;  /* 0x0000000438037981 */ /* 0x002568000c1e1500 */
[----:B------:R-:W5:Y:S01]  /*4710*/  LDL.64 R170, [R1+0x70] ;  /* 0x0000700001aa7983 */ /* 0x000f620000100a00 */
[----:B--2---:R-:W-:-:S04]  /*4720*/  IMAD.WIDE R56, R2, 0x2, R120 ;  /* 0x0000000202387825 */ /* 0x004fc800078e0278 */
[C---:B---3--:R-:W-:Y:S02]  /*4730*/  IMAD.WIDE R120, R2.reuse, 0x2, R172 ;  /* 0x0000000202787825 */ /* 0x048fe400078e02ac */
[----:B------:R-:W2:Y:S01]  /*4740*/  LDL.64 R172, [R1+0x80] ;  /* 0x0000800001ac7983 */ /* 0x000ea20000100a00 */
[C---:B------:R-:W-:Y:S03]  /*4750*/  HMMA.16816.F32.BF16 R184, R84.reuse, R136, R184 ;  /* 0x0000008854b8723c */ /* 0x040fe600000418b8 */
[----:B------:R1:W3:Y:S05]  /*4760*/  LDG.E.U16 R120, [R120.64] ;  /* 0x0000000478787981 */ /* 0x0002ea000c1e1500 */
[C---:B0-----:R-:W-:Y:S08]  /*4770*/  HMMA.16816.F32.BF16 R180, R84.reuse, R24, R180 ;  /* 0x0000001854b4723c */ /* 0x041ff000000418b4 */
[C---:B------:R-:W-:Y:S08]  /*4780*/  HMMA.16816.F32.BF16 R176, R84.reuse, R40, R176 ;  /* 0x0000002854b0723c */ /* 0x040ff000000418b0 */
[----:B------:R-:W-:Y:S01]  /*4790*/  HMMA.16816.F32.BF16 R84, R84, R88, R196 ;  /* 0x000000585454723c */ /* 0x000fe200000418c4 */
[----:B------:R-:W3:Y:S04]  /*47a0*/  LDL.64 R196, [R1+0x98] ;  /* 0x0000980001c47983 */ /* 0x000ee80000100a00 */
[----:B------:R-:W3:Y:S03]  /*47b0*/  LDL.64 R198, [R1+0x88] ;  /* 0x0000880001c67983 */ /* 0x000ee60000100a00 */
[C---:B------:R-:W-:Y:S01]  /*47c0*/  HMMA.16816.F32.BF16 R60, R92.reuse, R134, R60 ;  /* 0x000000865c3c723c */ /* 0x040fe2000004183c */
[----:B------:R0:W3:Y:S07]  /*47d0*/  LDG.E.U16 R88, [R56.64] ;  /* 0x0000000438587981 */ /* 0x0000ee000c1e1500 */
[C---:B------:R-:W-:Y:S01]  /*47e0*/  HMMA.16816.F32.BF16 R136, R92.reuse, R138, R184 ;  /* 0x0000008a5c88723c */ /* 0x040fe200000418b8 */
[----:B------:R-:W3:Y:S04]  /*47f0*/  LDL.64 R186, [R1+0x50] ;  /* 0x0000500001ba7983 */ /* 0x000ee80000100a00 */
[----:B------:R-:W3:Y:S03]  /*4800*/  LDL.64 R184, [R1+0x48] ;  /* 0x0000480001b87983 */ /* 0x000ee60000100a00 */
[C---:B------:R-:W-:Y:S01]  /*4810*/  HMMA.16816.F32.BF16 R40, R92.reuse, R42, R176 ;  /* 0x0000002a5c28723c */ /* 0x040fe200000418b0 */
[----:B------:R-:W3:Y:S04]  /*4820*/  LDL.64 R178, [R1+0x28] ;  /* 0x0000280001b27983 */ /* 0x000ee80000100a00 */
[----:B------:R-:W3:Y:S03]  /*4830*/  LDL.64 R176, [R1+0x18] ;  /* 0x0000180001b07983 */ /* 0x000ee60000100a00 */
[C---:B------:R-:W-:Y:S01]  /*4840*/  HMMA.16816.F32.BF16 R24, R92.reuse, R26, R180 ;  /* 0x0000001a5c18723c */ /* 0x040fe200000418b4 */
[----:B------:R-:W3:Y:S04]  /*4850*/  LDL.64 R182, [R1+0x40] ;  /* 0x0000400001b67983 */ /* 0x000ee80000100a00 */
[----:B------:R-:W3:Y:S03]  /*4860*/  LDL.64 R180, [R1+0x38] ;  /* 0x0000380001b47983 */ /* 0x000ee60000100a00 */
[C---:B------:R-:W-:Y:S01]  /*4870*/  HMMA.16816.F32.BF16 R52, R92.reuse, R166, R52 ;  /* 0x000000a65c34723c */ /* 0x040fe20000041834 */
[----:B------:R-:W3:Y:S07]  /*4880*/  LDL.64 R166, [R1+0x30] ;  /* 0x0000300001a67983 */ /* 0x000eee0000100a00 */
[C---:B0-----:R-:W-:Y:S08]  /*4890*/  HMMA.16816.F32.BF16 R56, R92.reuse, R58, R148 ;  /* 0x0000003a5c38723c */ /* 0x041ff00000041894 */
[----:B------:R-:W-:Y:S01]  /*48a0*/  HMMA.16816.F32.BF16 R44, R92, R174, R44 ;  /* 0x000000ae5c2c723c */ /* 0x000fe2000004182c */
[----:B------:R-:W3:Y:S01]  /*48b0*/  LDL.64 R174, [R1+0x10] ;  /* 0x0000100001ae7983 */ /* 0x000ee20000100a00 */
[----:B----4-:R-:W-:-:S05]  /*48c0*/  IMAD.WIDE R80, R2, 0x2, R80 ;  /* 0x0000000202507825 */ /* 0x010fca00078e0250 */
[----:B------:R0:W4:Y:S01]  /*48d0*/  LDG.E.U16 R8, [R80.64] ;  /* 0x0000000450087981 */ /* 0x000122000c1e1500 */
[----:B-----5:R-:W-:-:S03]  /*48e0*/  IMAD.WIDE R134, R2, 0x2, R164 ;  /* 0x0000000202867825 */ /* 0x020fc600078e02a4 */
[----:B------:R-:W5:Y:S04]  /*48f0*/  LDL.64 R164, [R1+0x68] ;  /* 0x0000680001a47983 */ /* 0x000f680000100a00 */
[----:B------:R1:W4:Y:S01]  /*4900*/  LDG.E.U16 R135, [R134.64] ;  /* 0x0000000486877981 */ /* 0x000322000c1e1500 */
[----:B0-----:R-:W-:-:S03]  /*4910*/  IMAD.WIDE R80, R2, 0x2, R190 ;  /* 0x0000000202507825 */ /* 0x001fc600078e02be */
[----:B------:R-:W4:Y:S04]  /*4920*/  LDL.64 R190, [R1+0x60] ;  /* 0x0000600001be7983 */ /* 0x000f280000100a00 */
[----:B------:R0:W4:Y:S01]  /*4930*/  LDG.E.U16 R149, [R80.64] ;  /* 0x0000000450957981 */ /* 0x000122000c1e1500 */
[----:B------:R-:W-:-:S05]  /*4940*/  IMAD.WIDE R64, R2, 0x2, R64 ;  /* 0x0000000202407825 */ /* 0x000fca00078e0240 */
[----:B------:R0:W4:Y:S01]  /*4950*/  LDG.E.U16 R89, [R64.64] ;  /* 0x0000000440597981 */ /* 0x000122000c1e1500 */
[----:B------:R-:W-:-:S05]  /*4960*/  IMAD.WIDE R76, R2, 0x2, R76 ;  /* 0x00000002024c7825 */ /* 0x000fca00078e024c */
[----:B------:R0:W4:Y:S01]  /*4970*/  LDG.E.U16 R10, [R76.64] ;  /* 0x000000044c0a7981 */ /* 0x000122000c1e1500 */
[----:B------:R-:W-:-:S06]  /*4980*/  IMAD.WIDE R112, R2, 0x2, R112 ;  /* 0x0000000202707825 */ /* 0x000fcc00078e0270 */
[----:B------:R0:W4:Y:S01]  /*4990*/  LDG.E.U16 R112, [R112.64] ;  /* 0x0000000470707981 */ /* 0x000122000c1e1500 */
[----:B------:R-:W-:-:S05]  /*49a0*/  IMAD.WIDE R132, R2, 0x2, R132 ;  /* 0x0000000202847825 */ /* 0x000fca00078e0284 */
[----:B0-----:R0:W4:Y:S01]  /*49b0*/  LDG.E.U16 R113, [R132.64] ;  /* 0x0000000484717981 */ /* 0x001122000c1e1500 */
[----:B------:R-:W-:-:S04]  /*49c0*/  IMAD.WIDE R76, R2, 0x2, R192 ;  /* 0x00000002024c7825 */ /* 0x000fc800078e02c0 */
[C---:B------:R-:W-:Y:S01]  /*49d0*/  IMAD.WIDE R64, R2.reuse, 0x2, R194 ;  /* 0x0000000202407825 */ /* 0x040fe200078e02c2 */
[----:B------:R2:W4:Y:S04]  /*49e0*/  LDG.E.U16 R148, [R76.64] ;  /* 0x000000044c947981 */ /* 0x000528000c1e1500 */
[----:B0-----:R0:W4:Y:S02]  /*49f0*/  LDG.E.U16 R133, [R64.64] ;  /* 0x0000000440857981 */ /* 0x001124000c1e1500 */
[C---:B0-----:R-:W-:Y:S02]  /*4a00*/  IMAD.WIDE R64, R2.reuse, 0x2, R168 ;  /* 0x0000000202407825 */ /* 0x041fe400078e02a8 */
[----:B------:R-:W4:Y:S04]  /*4a10*/  LDL.64 R168, [R1+0x20] ;  /* 0x0000200001a87983 */ /* 0x000f280000100a00 */
[----:B-1----:R0:W4:Y:S01]  /*4a20*/  LDG.E.U16 R121, [R64.64] ;  /* 0x0000000440797981 */ /* 0x002122000c1e1500 */
[----:B--2---:R-:W-:-:S03]  /*4a30*/  IMAD.WIDE R76, R2, 0x2, R172 ;  /* 0x00000002024c7825 */ /* 0x004fc600078e02ac */
[----:B------:R-:W2:Y:S01]  /*4a40*/  LDL.64 R172, [R1+0x8] ;  /* 0x0000080001ac7983 */ /* 0x000ea20000100a00 */
[C---:B0-----:R-:W-:Y:S03]  /*4a50*/  HMMA.16816.F32.BF16 R64, R92.reuse, R66, R124 ;  /* 0x000000425c40723c */ /* 0x041fe6000004187c */
[----:B------:R0:W2:Y:S04]  /*4a60*/  LDG.E.U16 R132, [R76.64] ;  /* 0x000000044c847981 */ /* 0x0000a8000c1e1500 */
[C---:B------:R-:W-:Y:S02]  /*4a70*/  IMAD.WIDE R126, R2.reuse, 0x2, R170 ;  /* 0x00000002027e7825 */ /* 0x040fe400078e02aa */
[----:B------:R-:W2:Y:S04]  /*4a80*/  LDL.64 R170, [R1] ;  /* 0x0000000001aa7983 */ /* 0x000ea80000100a00 */
[----:B------:R1:W2:Y:S01]  /*4a90*/  LDG.E.U16 R127, [R126.64] ;  /* 0x000000047e7f7981 */ /* 0x0002a2000c1e1500 */
[----:B------:R-:W-:Y:S01]  /*4aa0*/  HMMA.16816.F32.BF16 R68, R92, R122, R68 ;  /* 0x0000007a5c44723c */ /* 0x000fe20000041844 */
[----:B---3--:R-:W-:-:S04]  /*4ab0*/  IMAD.WIDE R150, R2, 0x2, R196 ;  /* 0x0000000202967825 */ /* 0x008fc800078e02c4 */
[C---:B------:R-:W-:Y:S02]  /*4ac0*/  IMAD.WIDE R80, R2.reuse, 0x2, R198 ;  /* 0x0000000202507825 */ /* 0x040fe400078e02c6 */
[----:B------:R3:W2:Y:S04]  /*4ad0*/  LDG.E.U16 R150, [R150.64] ;  /* 0x0000000496967981 */ /* 0x0006a8000c1e1500 */
[----:B------:R1:W2:Y:S01]  /*4ae0*/  LDG.E.U16 R134, [R80.64] ;  /* 0x0000000450867981 */ /* 0x0002a2000c1e1500 */
[----:B0-----:R-:W-:-:S04]  /*4af0*/  IMAD.WIDE R76, R2, 0x2, R186 ;  /* 0x00000002024c7825 */ /* 0x001fc800078e02ba */
[C---:B-1----:R-:W-:Y:S01]  /*4b00*/  IMAD.WIDE R80, R2.reuse, 0x2, R188 ;  /* 0x0000000202507825 */ /* 0x042fe200078e02bc */
[----:B------:R-:W-:Y:S07]  /*4b10*/  HMMA.16816.F32.BF16 R72, R92, R114, R72 ;  /* 0x000000725c48723c */ /* 0x000fee0000041848 */
[----:B------:R-:W-:-:S04]  /*4b20*/  IMAD.WIDE R114, R2, 0x2, R176 ;  /* 0x0000000202727825 */ /* 0x000fc800078e02b0 */
[----:B------:R-:W-:-:S06]  /*4b30*/  IMAD.WIDE R122, R2, 0x2, R182 ;  /* 0x00000002027a7825 */ /* 0x000fcc00078e02b6 */
[----:B------:R0:W2:Y:S01]  /*4b40*/  LDG.E.U16 R123, [R122.64] ;  /* 0x000000047a7b7981 */ /* 0x0000a2000c1e1500 */
[----:B------:R-:W-:-:S06]  /*4b50*/  IMAD.WIDE R166, R2, 0x2, R166 ;  /* 0x0000000202a67825 */ /* 0x000fcc00078e02a6 */
[----:B------:R1:W2:Y:S04]  /*4b60*/  LDG.E.U16 R166, [R166.64] ;  /* 0x00000004a6a67981 */ /* 0x0002a8000c1e1500 */
[----:B-1----:R1:W2:Y:S01]  /*4b70*/  LDG.E.U16 R167, [R114.64] ;  /* 0x0000000472a77981 */ /* 0x0022a2000c1e1500 */
[----:B------:R-:W-:Y:S07]  /*4b80*/  HMMA.16816.F32.BF16 R84, R92, R90, R84 ;  /* 0x0000005a5c54723c */ /* 0x000fee0000041854 */
[----:B------:R-:W-:-:S06]  /*4b90*/  IMAD.WIDE R90, R2, 0x2, R236 ;  /* 0x00000002025a7825 */ /* 0x000fcc00078e02ec */
[----:B------:R0:W2:Y:S01]  /*4ba0*/  LDG.E.U16 R91, [R90.64] ;  /* 0x000000045a5b7981 */ /* 0x0000a2000c1e1500 */
[----:B-----5:R-:W-:-:S05]  /*4bb0*/  IMAD.WIDE R164, R2, 0x2, R164 ;  /* 0x0000000202a47825 */ /* 0x020fca00078e02a4 */
[----:B------:R5:W2:Y:S01]  /*4bc0*/  LDG.E.U16 R126, [R164.64] ;  /* 0x00000004a47e7981 */ /* 0x000aa2000c1e1500 */
[----:B----4-:R-:W-:-:S05]  /*4bd0*/  IMAD.WIDE R124, R2, 0x2, R190 ;  /* 0x00000002027c7825 */ /* 0x010fca00078e02be */
[----:B---3--:R3:W4:Y:S01]  /*4be0*/  LDG.E.U16 R151, [R124.64] ;  /* 0x000000047c977981 */ /* 0x008722000c1e1500 */
[----:B-----5:R-:W-:-:S06]  /*4bf0*/  IMAD.WIDE R164, R2, 0x2, R184 ;  /* 0x0000000202a47825 */ /* 0x020fcc00078e02b8 */
[----:B------:R5:W4:Y:S04]  /*4c00*/  LDG.E.U16 R164, [R164.64] ;  /* 0x00000004a4a47981 */ /* 0x000b28000c1e1500 */
[----:B---3--:R3:W4:Y:S04]  /*4c10*/  LDG.E.U16 R124, [R76.64] ;  /* 0x000000044c7c7981 */ /* 0x008728000c1e1500 */
[----:B------:R0:W4:Y:S01]  /*4c20*/  LDG.E.U16 R125, [R80.64] ;  /* 0x00000004507d7981 */ /* 0x000122000c1e1500 */
[----:B---3--:R-:W-:-:S04]  /*4c30*/  IMAD.WIDE R76, R2, 0x2, R178 ;  /* 0x00000002024c7825 */ /* 0x008fc800078e02b2 */
[C---:B0-----:R-:W-:Y:S01]  /*4c40*/  IMAD.WIDE R80, R2.reuse, 0x2, R180 ;  /* 0x0000000202507825 */ /* 0x041fe200078e02b4 */
[----:B-----5:R2:W3:Y:S04]  /*4c50*/  LDG.E.U16 R165, [R76.64] ;  /* 0x000000044ca57981 */ /* 0x0204e8000c1e1500 */
[----:B------:R0:W5:Y:S02]  /*4c60*/  LDG.E.U16 R122, [R80.64] ;  /* 0x00000004507a7981 */ /* 0x000164000c1e1500 */
[----:B0-----:R-:W-:-:S05]  /*4c70*/  IMAD.WIDE R80, R2, 0x2, R174 ;  /* 0x0000000202507825 */ /* 0x001fca00078e02ae */
[----:B-1----:R0:W3:Y:S02]  /*4c80*/  LDG.E.U16 R115, [R80.64] ;  /* 0x0000000450737981 */ /* 0x0020e4000c1e1500 */
[----:B0-----:R-:W-:-:S04]  /*4c90*/  IMAD.WIDE R80, R2, 0x2, R250 ;  /* 0x0000000202507825 */ /* 0x001fc800078e02fa */
[----:B--2---:R-:W-:-:S05]  /*4ca0*/  IMAD.WIDE R76, R2, 0x2, R172 ;  /* 0x00000002024c7825 */ /* 0x004fca00078e02ac */
[----:B------:R0:W2:Y:S02]  /*4cb0*/  LDG.E.U16 R114, [R76.64] ;  /* 0x000000044c727981 */ /* 0x0000a4000c1e1500 */
[----:B0-----:R-:W-:Y:S07]  /*4cc0*/  HMMA.16816.F32.BF16 R76, R92, R78, R104 ;  /* 0x0000004e5c4c723c */ /* 0x001fee0000041868 */
[----:B------:R-:W-:-:S06]  /*4cd0*/  IMAD.WIDE R104, R2, 0x2, R170 ;  /* 0x0000000202687825 */ /* 0x000fcc00078e02aa */
[----:B------:R0:W2:Y:S01]  /*4ce0*/  LDG.E.U16 R105, [R104.64] ;  /* 0x0000000468697981 */ /* 0x0000a2000c1e1500 */
[----:B------:R-:W-:-:S03]  /*4cf0*/  IMAD.WIDE R170, R2, 0x2, R242 ;  /* 0x0000000202aa7825 */ /* 0x000fc600078e02f2 */
[----:B0-----:R0:W2:Y:S01]  /*4d00*/  LDG.E.U16 R104, [R80.64] ;  /* 0x0000000450687981 */ /* 0x0010a2000c1e1500 */
[----:B------:R-:W-:-:S04]  /*4d10*/  IMAD.WIDE R106, R2, 0x2, R248 ;  /* 0x00000002026a7825 */ /* 0x000fc800078e02f8 */
[C---:B------:R-:W-:Y:S02]  /*4d20*/  IMAD.WIDE R168, R2.reuse, 0x2, R168 ;  /* 0x0000000202a87825 */ /* 0x040fe400078e02a8 */
[----:B------:R1:W2:Y:S01]  /*4d30*/  LDG.E.U16 R106, [R106.64] ;  /* 0x000000046a6a7981 */ /* 0x0002a2000c1e1500 */
[----:B0-----:R-:W-:Y:S03]  /*4d40*/  HMMA.16816.F32.BF16 R80, R92, R82, R96 ;  /* 0x000000525c50723c */ /* 0x001fe60000041860 */
[----:B------:R0:W2:Y:S04]  /*4d50*/  LDG.E.U16 R168, [R168.64] ;  /* 0x00000004a8a87981 */ /* 0x0000a8000c1e1500 */
[----:B------:R-:W-:-:S04]  /*4d60*/  IMAD.WIDE R98, R2, 0x2, R246 ;  /* 0x0000000202627825 */ /* 0x000fc800078e02f6 */
[C---:B------:R-:W-:Y:S02]  /*4d70*/  IMAD.WIDE R96, R2.reuse, 0x2, R244 ;  /* 0x0000000202607825 */ /* 0x040fe400078e02f4 */
[----:B------:R0:W2:Y:S02]  /*4d80*/  LDG.E.U16 R98, [R98.64] ;  /* 0x0000000462627981 */ /* 0x0000a4000c1e1500 */
[C---:B------:R-:W-:Y:S02]  /*4d90*/  IMAD.WIDE R94, R2.reuse, 0x2, R238 ;  /* 0x00000002025e7825 */ /* 0x040fe400078e02ee */
[----:B------:R1:W2:Y:S02]  /*4da0*/  LDG.E.U16 R97, [R96.64] ;  /* 0x0000000460617981 */ /* 0x0002a4000c1e1500 */
[C---:B------:R-:W-:Y:S02]  /*4db0*/  IMAD.WIDE R92, R2.reuse, 0x2, R234 ;  /* 0x00000002025c7825 */ /* 0x040fe400078e02ea */
[----:B0-----:R0:W2:Y:S04]  /*4dc0*/  LDG.E.U16 R99, [R94.64] ;  /* 0x000000045e637981 */ /* 0x0010a8000c1e1500 */
[----:B-1----:R1:W2:Y:S04]  /*4dd0*/  LDG.E.U16 R96, [R170.64] ;  /* 0x00000004aa607981 */ /* 0x0022a8000c1e1500 */
[----:B------:R1:W2:Y:S01]  /*4de0*/  LDG.E.U16 R90, [R92.64] ;  /* 0x000000045c5a7981 */ /* 0x0002a2000c1e1500 */
[----:B0-----:R-:W-:-:S04]  /*4df0*/  IMAD.WIDE R94, R2, 0x2, R230 ;  /* 0x00000002025e7825 */ /* 0x001fc800078e02e6 */
[C---:B-1----:R-:W-:Y:S01]  /*4e00*/  IMAD.WIDE R170, R2.reuse, 0x2, R240 ;  /* 0x0000000202aa7825 */ /* 0x042fe200078e02f0 */
[----:B------:R0:W2:Y:S03]  /*4e10*/  LDG.E.U16 R172, [R94.64] ;  /* 0x000000045eac7981 */ /* 0x0000a6000c1e1500 */
[C---:B------:R-:W-:Y:S01]  /*4e20*/  IMAD.WIDE R92, R2.reuse, 0x2, R232 ;  /* 0x00000002025c7825 */ /* 0x040fe200078e02e8 */
[----:B------:R1:W2:Y:S04]  /*4e30*/  LDG.E.U16 R107, [R170.64] ;  /* 0x00000004aa6b7981 */ /* 0x0002a8000c1e1500 */
        /* <DEDUP_REMOVED lines=21> */
[----:B------:R0:W3:Y:S03]  /*4f90*/  LDG.E.U16 R186, [R94.64] ;  /* 0x000000045eba7981 */ /* 0x0000e6000c1e1500 */
[C---:B------:R-:W-:Y:S01]  /*4fa0*/  IMAD.WIDE R92, R2.reuse, 0x2, R208 ;  /* 0x00000002025c7825 */ /* 0x040fe200078e02d0 */
[----:B------:R1:W3:Y:S04]  /*4fb0*/  LDG.E.U16 R182, [R170.64] ;  /* 0x00000004aab67981 */ /* 0x0002e8000c1e1500 */
[----:B------:R0:W3:Y:S01]  /*4fc0*/  LDG.E.U16 R183, [R92.64] ;  /* 0x000000045cb77981 */ /* 0x0000e2000c1e1500 */
[----:B-1----:R-:W-:-:S04]  /*4fd0*/  IMAD.WIDE R170, R2, 0x2, R30 ;  /* 0x0000000202aa7825 */ /* 0x002fc800078e021e */
[C---:B0-----:R-:W-:Y:S01]  /*4fe0*/  IMAD.WIDE R92, R2.reuse, 0x2, R206 ;  /* 0x00000002025c7825 */ /* 0x041fe200078e02ce */
[----:B------:R0:W4:Y:S04]  /*4ff0*/  LDG.E.U16 R188, [R170.64] ;  /* 0x00000004aabc7981 */ /* 0x000128000c1e1500 */
[----:B------:R1:W4:Y:S01]  /*5000*/  LDG.E.U16 R184, [R92.64] ;  /* 0x000000045cb87981 */ /* 0x000322000c1e1500 */
[----:B------:R-:W-:-:S05]  /*5010*/  IMAD.WIDE R94, R2, 0x2, R204 ;  /* 0x00000002025e7825 */ /* 0x000fca00078e02cc */
[----:B------:R0:W4:Y:S01]  /*5020*/  LDG.E.U16 R185, [R94.64] ;  /* 0x000000045eb97981 */ /* 0x000122000c1e1500 */
[----:B-1----:R-:W-:-:S05]  /*5030*/  IMAD.WIDE R92, R2, 0x2, R32 ;  /* 0x00000002025c7825 */ /* 0x002fca00078e0220 */
[----:B------:R1:W4:Y:S01]  /*5040*/  LDG.E.U16 R189, [R92.64] ;  /* 0x000000045cbd7981 */ /* 0x000322000c1e1500 */
[----:B0-----:R-:W-:-:S04]  /*5050*/  IMAD.WIDE R94, R2, 0x2, R34 ;  /* 0x00000002025e7825 */ /* 0x001fc800078e0222 */
[C---:B------:R-:W-:Y:S01]  /*5060*/  IMAD.WIDE R170, R2.reuse, 0x2, R202 ;  /* 0x0000000202aa7825 */ /* 0x040fe200078e02ca */
[----:B------:R0:W5:Y:S04]  /*5070*/  LDG.E.U16 R191, [R94.64] ;  /* 0x000000045ebf7981 */ /* 0x000168000c1e1500 */
[----:B------:R0:W5:Y:S01]  /*5080*/  LDG.E.U16 R187, [R170.64] ;  /* 0x00000004aabb7981 */ /* 0x000162000c1e1500 */
[----:B-1----:R-:W-:-:S06]  /*5090*/  IMAD.WIDE R92, R2, 0x2, R38 ;  /* 0x00000002025c7825 */ /* 0x002fcc00078e0226 */
[----:B------:R1:W5:Y:S01]  /*50a0*/  LDG.E.U16 R92, [R92.64] ;  /* 0x000000045c5c7981 */ /* 0x000362000c1e1500 */
[----:B0-----:R-:W-:-:S05]  /*50b0*/  IMAD.WIDE R170, R2, 0x2, R36 ;  /* 0x0000000202aa7825 */ /* 0x001fca00078e0224 */
[----:B------:R0:W5:Y:S01]  /*50c0*/  LDG.E.U16 R190, [R170.64] ;  /* 0x00000004aabe7981 */ /* 0x000162000c1e1500 */
[----:B------:R-:W-:-:S06]  /*50d0*/  IMAD.WIDE R94, R2, 0x2, R156 ;  /* 0x00000002025e7825 */ /* 0x000fcc00078e029c */
[----:B------:R1:W5:Y:S01]  /*50e0*/  LDG.E.U16 R94, [R94.64] ;  /* 0x000000045e5e7981 */ /* 0x000362000c1e1500 */
[----:B0-----:R-:W-:-:S06]  /*50f0*/  IMAD.WIDE R170, R2, 0x2, R158 ;  /* 0x0000000202aa7825 */ /* 0x001fcc00078e029e */
[----:B------:R0:W5:Y:S01]  /*5100*/  LDG.E.U16 R170, [R170.64] ;  /* 0x00000004aaaa7981 */ /* 0x000162000c1e1500 */
[----:B-1----:R-:W-:Y:S02]  /*5110*/  FMUL R95, R16, c[0x0][0x188] ;  /* 0x00006200105f7a20 */ /* 0x002fe40000400000 */
[----:B------:R-:W-:Y:S01]  /*5120*/  FMUL R93, R17, c[0x0][0x188] ;  /* 0x00006200115d7a20 */ /* 0x000fe20000400000 */
[----:B------:R-:W-:Y:S01]  /*5130*/  BAR.SYNC.DEFER_BLOCKING 0x0 ;  /* 0x0000000000007b1d */ /* 0x000fe20000010000 */
[----:B------:R-:W-:-:S03]  /*5140*/  FMUL R192, R19, c[0x0][0x188] ;  /* 0x0000620013c07a20 */ /* 0x000fc60000400000 */
[----:B------:R-:W-:Y:S01]  /*5150*/  FMNMX R95, R95, R93, !PT ;  /* 0x0000005d5f5f7209 */ /* 0x000fe20007800000 */
[----:B------:R-:W-:Y:S02]  /*5160*/  FMUL R93, R20, c[0x0][0x188] ;  /* 0x00006200145d7a20 */ /* 0x000fe40000400000 */
[----:B0-----:R-:W-:-:S03]  /*5170*/  FMUL R171, R18, c[0x0][0x188] ;  /* 0x0000620012ab7a20 */ /* 0x001fc60000400000 */
[----:B------:R-:W-:Y:S01]  /*5180*/  FMNMX R95, R93, R95, !PT ;  /* 0x0000005f5d5f7209 */ /* 0x000fe20007800000 */
[----:B------:R-:W-:Y:S01]  /*5190*/  FMUL R93, R21, c[0x0][0x188] ;  /* 0x00006200155d7a20 */ /* 0x000fe20000400000 */
[----:B------:R-:W-:Y:S01]  /*51a0*/  FMNMX R171, R171, R192, !PT ;  /* 0x000000c0abab7209 */ /* 0x000fe20007800000 */
[----:B------:R-:W-:-:S03]  /*51b0*/  FMUL R192, R22, c[0x0][0x188] ;  /* 0x0000620016c07a20 */ /* 0x000fc60000400000 */
        /* <DEDUP_REMOVED lines=114> */
[----:B------:R-:W-:-:S04]  /*58e0*/  FMNMX R171, R192, R171, !PT ;  /* 0x000000abc0ab7209 */ /* 0x000fc80007800000 */
[----:B------:R-:W-:Y:S01]  /*58f0*/  FMNMX R171, R95, R171, !PT ;  /* 0x000000ab5fab7209 */ /* 0x000fe20007800000 */
[----:B------:R-:W-:Y:S04]  /*5900*/  SHFL.BFLY PT, R192, R93, 0x2, 0x1f ;  /* 0x0c401f005dc07f89 */ /* 0x000fe800000e0000 */
[----:B------:R-:W0:Y:S01]  /*5910*/  SHFL.BFLY PT, R95, R171, 0x2, 0x1f ;  /* 0x0c401f00ab5f7f89 */ /* 0x000e2200000e0000 */
[----:B------:R-:W-:-:S03]  /*5920*/  LOP3.LUT R194, R7, 0x10, RZ, 0x3c, !PT ;  /* 0x0000001007c27812 */ /* 0x000fc600078e3cff */
[----:B------:R-:W-:Y:S04]  /*5930*/  STS.U16 [R7], R3 ;  /* 0x0000000307007388 */ /* 0x000fe80000000400 */
[----:B------:R-:W-:Y:S04]  /*5940*/  STS.U16 [R7+0x800], R149 ;  /* 0x0008009507007388 */ /* 0x000fe80000000400 */
[----:B------:R-:W-:Y:S04]  /*5950*/  STS.U16 [R7+0x1000], R127 ;  /* 0x0010007f07007388 */ /* 0x000fe80000000400 */
[----:B------:R-:W-:Y:S04]  /*5960*/  STS.U16 [R7+0x1800], R166 ;  /* 0x001800a607007388 */ /* 0x000fe80000000400 */
[----:B--2---:R-:W-:Y:S04]  /*5970*/  STS.U16 [R7+0x2000], R106 ;  /* 0x0020006a07007388 */ /* 0x004fe80000000400 */
[----:B------:R-:W-:Y:S04]  /*5980*/  STS.U16 [R7+0x2800], R169 ;  /* 0x002800a907007388 */ /* 0x000fe80000000400 */
[----:B------:R-:W-:Y:S04]  /*5990*/  STS.U16 [R7+0x3000], R179 ;  /* 0x003000b307007388 */ /* 0x000fe80000000400 */
[----:B---3--:R-:W-:Y:S01]  /*59a0*/  STS.U16 [R7+0x3800], R186 ;  /* 0x003800ba07007388 */ /* 0x008fe20000000400 */
[----:B------:R-:W-:-:S03]  /*59b0*/  LOP3.LUT R193, R7, 0x20, RZ, 0x3c, !PT ;  /* 0x0000002007c17812 */ /* 0x000fc600078e3cff */
[----:B------:R-:W-:Y:S04]  /*59c0*/  STS.U16 [R194+0x100], R8 ;  /* 0x00010008c2007388 */ /* 0x000fe80000000400 */
[----:B------:R-:W-:Y:S01]  /*59d0*/  STS.U16 [R194+0x900], R148 ;  /* 0x00090094c2007388 */ /* 0x000fe20000000400 */
[----:B0-----:R-:W-:-:S03]  /*59e0*/  FMNMX R95, R171, R95, !PT ;  /* 0x0000005fab5f7209 */ /* 0x001fc60007800000 */
[----:B------:R-:W-:Y:S04]  /*59f0*/  STS.U16 [R194+0x1100], R126 ;  /* 0x0011007ec2007388 */ /* 0x000fe80000000400 */
[----:B------:R-:W-:Y:S04]  /*5a00*/  STS.U16 [R194+0x1900], R165 ;  /* 0x001900a5c2007388 */ /* 0x000fe80000000400 */
[----:B------:R-:W-:Y:S04]  /*5a10*/  STS.U16 [R194+0x2100], R98 ;  /* 0x00210062c2007388 */ /* 0x000fe80000000400 */
[----:B------:R-:W-:Y:S01]  /*5a20*/  STS.U16 [R194+0x2900], R172 ;  /* 0x002900acc2007388 */ /* 0x000fe20000000400 */
[----:B------:R-:W-:-:S03]  /*5a30*/  FMNMX R192, R93, R192, !PT ;  /* 0x000000c05dc07209 */ /* 0x000fc60007800000 */
[----:B------:R-:W-:Y:S04]  /*5a40*/  STS.U16 [R194+0x3100], R181 ;  /* 0x003100b5c2007388 */ /* 0x000fe80000000400 */
[----:B----4-:R0:W-:Y:S04]  /*5a50*/  STS.U16 [R194+0x3900], R188 ;  /* 0x003900bcc2007388 */ /* 0x0101e80000000400 */
[----:B------:R-:W-:Y:S04]  /*5a60*/  STS.U16 [R193+0x200], R10 ;  /* 0x0002000ac1007388 */ /* 0x000fe80000000400 */
[----:B------:R-:W-:Y:S01]  /*5a70*/  STS.U16 [R193+0xa00], R133 ;  /* 0x000a0085c1007388 */ /* 0x000fe20000000400 */
[----:B0-----:R-:W-:-:S03]  /*5a80*/  LOP3.LUT R194, R7, 0x30, RZ, 0x3c, !PT ;  /* 0x0000003007c27812 */ /* 0x001fc600078e3cff */
[----:B------:R-:W0:Y:S04]  /*5a90*/  SHFL.BFLY PT, R93, R95, 0x1, 0x1f ;  /* 0x0c201f005f5d7f89 */ /* 0x000e2800000e0000 */
[----:B------:R-:W-:Y:S04]  /*5aa0*/  STS.U16 [R193+0x1200], R151 ;  /* 0x00120097c1007388 */ /* 0x000fe80000000400 */
[----:B------:R-:W-:Y:S04]  /*5ab0*/  STS.U16 [R193+0x1a00], R168 ;  /* 0x001a00a8c1007388 */ /* 0x000fe80000000400 */
[----:B------:R-:W-:Y:S04]  /*5ac0*/  STS.U16 [R193+0x2200], R97 ;  /* 0x00220061c1007388 */ /* 0x000fe80000000400 */
[----:B------:R-:W-:Y:S04]  /*5ad0*/  STS.U16 [R193+0x2a00], R174 ;  /* 0x002a00aec1007388 */ /* 0x000fe80000000400 */
[----:B------:R-:W-:Y:S04]  /*5ae0*/  STS.U16 [R193+0x3200], R180 ;  /* 0x003200b4c1007388 */ /* 0x000fe80000000400 */
[----:B------:R1:W-:Y:S04]  /*5af0*/  STS.U16 [R193+0x3a00], R189 ;  /* 0x003a00bdc1007388 */ /* 0x0003e80000000400 */
[----:B------:R-:W-:Y:S04]  /*5b00*/  STS.U16 [R194+0x300], R112 ;  /* 0x00030070c2007388 */ /* 0x000fe80000000400 */
[----:B------:R-:W-:Y:S01]  /*5b10*/  STS.U16 [R194+0xb00], R150 ;  /* 0x000b0096c2007388 */ /* 0x000fe20000000400 */
[----:B-1----:R-:W-:-:S03]  /*5b20*/  LOP3.LUT R193, R7, 0x40, RZ, 0x3c, !PT ;  /* 0x0000004007c17812 */ /* 0x002fc600078e3cff */
[----:B------:R-:W-:Y:S04]  /*5b30*/  STS.U16 [R194+0x1300], R125 ;  /* 0x0013007dc2007388 */ /* 0x000fe80000000400 */
[----:B------:R-:W-:Y:S04]  /*5b40*/  STS.U16 [R194+0x1b00], R167 ;  /* 0x001b00a7c2007388 */ /* 0x000fe80000000400 */
[----:B------:R-:W1:Y:S04]  /*5b50*/  SHFL.BFLY PT, R3, R192, 0x1, 0x1f ;  /* 0x0c201f00c0037f89 */ /* 0x000e6800000e0000 */
[----:B------:R-:W-:Y:S04]  /*5b60*/  STS.U16 [R194+0x2300], R96 ;  /* 0x00230060c2007388 */ /* 0x000fe80000000400 */
[----:B------:R-:W-:Y:S04]  /*5b70*/  STS.U16 [R194+0x2b00], R175 ;  /* 0x002b00afc2007388 */ /* 0x000fe80000000400 */
[----:B------:R-:W-:Y:S04]  /*5b80*/  STS.U16 [R194+0x3300], R182 ;  /* 0x003300b6c2007388 */ /* 0x000fe80000000400 */
[----:B-----5:R-:W-:Y:S01]  /*5b90*/  STS.U16 [R194+0x3b00], R191 ;  /* 0x003b00bfc2007388 */ /* 0x020fe20000000400 */
[----:B------:R-:W-:-:S03]  /*5ba0*/  LOP3.LUT R98, R7, 0x50, RZ, 0x3c, !PT ;  /* 0x0000005007627812 */ /* 0x000fc600078e3cff */
[----:B------:R-:W-:Y:S04]  /*5bb0*/  STS.U16 [R193+0x400], R89 ;  /* 0x00040059c1007388 */ /* 0x000fe80000000400 */
[----:B------:R-:W-:Y:S04]  /*5bc0*/  STS.U16 [R193+0xc00], R135 ;  /* 0x000c0087c1007388 */ /* 0x000fe80000000400 */
[----:B------:R-:W-:Y:S04]  /*5bd0*/  STS.U16 [R193+0x1400], R124 ;  /* 0x0014007cc1007388 */ /* 0x000fe80000000400 */
[----:B------:R-:W-:Y:S04]  /*5be0*/  STS.U16 [R193+0x1c00], R115 ;  /* 0x001c0073c1007388 */ /* 0x000fe80000000400 */
[----:B------:R-:W-:Y:S04]  /*5bf0*/  STS.U16 [R193+0x2400], R107 ;  /* 0x0024006bc1007388 */ /* 0x000fe80000000400 */
[----:B------:R-:W-:Y:S04]  /*5c00*/  STS.U16 [R193+0x2c00], R173 ;  /* 0x002c00adc1007388 */ /* 0x000fe80000000400 */
[----:B------:R-:W-:Y:S01]  /*5c10*/  STS.U16 [R193+0x3400], R183 ;  /* 0x003400b7c1007388 */ /* 0x000fe20000000400 */
[----:B0-----:R-:W-:-:S03]  /*5c20*/  FMNMX R10, R95, R93, !PT ;  /* 0x0000005d5f0a7209 */ /* 0x001fc60007800000 */
[----:B------:R-:W-:Y:S01]  /*5c30*/  STS.U16 [R193+0x3c00], R190 ;  /* 0x003c00bec1007388 */ /* 0x000fe20000000400 */
[----:B------:R-:W-:-:S03]  /*5c40*/  LOP3.LUT R95, R7, 0x60, RZ, 0x3c, !PT ;  /* 0x00000060075f7812 */ /* 0x000fc600078e3cff */
[----:B------:R-:W-:Y:S04]  /*5c50*/  STS.U16 [R98+0x500], R88 ;  /* 0x0005005862007388 */ /* 0x000fe80000000400 */
[----:B------:R-:W-:Y:S04]  /*5c60*/  STS.U16 [R98+0xd00], R134 ;  /* 0x000d008662007388 */ /* 0x000fe80000000400 */
[----:B------:R-:W-:Y:S04]  /*5c70*/  STS.U16 [R98+0x1500], R164 ;  /* 0x001500a462007388 */ /* 0x000fe80000000400 */
[----:B------:R-:W-:Y:S04]  /*5c80*/  STS.U16 [R98+0x1d00], R114 ;  /* 0x001d007262007388 */ /* 0x000fe80000000400 */
[----:B------:R-:W-:Y:S04]  /*5c90*/  STS.U16 [R98+0x2500], R99 ;  /* 0x0025006362007388 */ /* 0x000fe80000000400 */
[----:B------:R-:W-:Y:S04]  /*5ca0*/  STS.U16 [R98+0x2d00], R177 ;  /* 0x002d00b162007388 */ /* 0x000fe80000000400 */
[----:B------:R-:W-:Y:S04]  /*5cb0*/  STS.U16 [R98+0x3500], R184 ;  /* 0x003500b862007388 */ /* 0x000fe80000000400 */
[----:B------:R-:W-:Y:S01]  /*5cc0*/  STS.U16 [R98+0x3d00], R92 ;  /* 0x003d005c62007388 */ /* 0x000fe20000000400 */
[----:B------:R-:W-:-:S03]  /*5cd0*/  LOP3.LUT R93, R7, 0x70, RZ, 0x3c, !PT ;  /* 0x00000070075d7812 */ /* 0x000fc600078e3cff */
[----:B------:R-:W-:Y:S01]  /*5ce0*/  STS.U16 [R95+0x600], R120 ;  /* 0x000600785f007388 */ /* 0x000fe20000000400 */
[----:B-1----:R-:W-:-:S03]  /*5cf0*/  FMNMX R3, R192, R3, !PT ;  /* 0x00000003c0037209 */ /* 0x002fc60007800000 */
[----:B------:R-:W-:Y:S04]  /*5d00*/  STS.U16 [R95+0xe00], R132 ;  /* 0x000e00845f007388 */ /* 0x000fe80000000400 */
[----:B------:R-:W-:Y:S04]  /*5d10*/  STS.U16 [R95+0x1600], R123 ;  /* 0x0016007b5f007388 */ /* 0x000fe80000000400 */
[----:B------:R-:W-:Y:S04]  /*5d20*/  STS.U16 [R95+0x1e00], R105 ;  /* 0x001e00695f007388 */ /* 0x000fe80000000400 */
[----:B------:R-:W-:Y:S01]  /*5d30*/  STS.U16 [R95+0x2600], R91 ;  /* 0x0026005b5f007388 */ /* 0x000fe20000000400 */
[----:B------:R-:W-:-:S03]  /*5d40*/  FMNMX R8, R3, R15, !PT ;  /* 0x0000000f03087209 */ /* 0x000fc60007800000 */
[----:B------:R-:W-:Y:S01]  /*5d50*/  STS.U16 [R95+0x2e00], R176 ;  /* 0x002e00b05f007388 */ /* 0x000fe20000000400 */
[----:B------:R-:W-:-:S03]  /*5d60*/  FMNMX R10, R10, R13, !PT ;  /* 0x0000000d0a0a7209 */ /* 0x000fc60007800000 */
[----:B------:R-:W-:Y:S04]  /*5d70*/  STS.U16 [R95+0x3600], R185 ;  /* 0x003600b95f007388 */ /* 0x000fe80000000400 */
[----:B------:R-:W-:Y:S04]  /*5d80*/  STS.U16 [R95+0x3e00], R94 ;  /* 0x003e005e5f007388 */ /* 0x000fe80000000400 */
[----:B------:R0:W-:Y:S04]  /*5d90*/  STS.U16 [R93+0x700], R113 ;  /* 0x000700715d007388 */ /* 0x0001e80000000400 */
[----:B------:R-:W-:Y:S01]  /*5da0*/  STS.U16 [R93+0xf00], R121 ;  /* 0x000f00795d007388 */ /* 0x000fe20000000400 */
[----:B------:R-:W-:-:S03]  /*5db0*/  FADD R15, -R8, R15 ;  /* 0x0000000f080f7221 */ /* 0x000fc60000000100 */
[----:B------:R-:W-:Y:S01]  /*5dc0*/  STS.U16 [R93+0x1700], R122 ;  /* 0x0017007a5d007388 */ /* 0x000fe20000000400 */
[----:B------:R-:W-:-:S03]  /*5dd0*/  FADD R13, -R10, R13 ;  /* 0x0000000d0a0d7221 */ /* 0x000fc60000000100 */
[----:B------:R1:W-:Y:S04]  /*5de0*/  STS.U16 [R93+0x1f00], R104 ;  /* 0x001f00685d007388 */ /* 0x0003e80000000400 */
[----:B------:R-:W-:Y:S04]  /*5df0*/  STS.U16 [R93+0x2700], R90 ;  /* 0x0027005a5d007388 */ /* 0x000fe80000000400 */
[----:B------:R-:W-:Y:S01]  /*5e00*/  STS.U16 [R93+0x2f00], R178 ;  /* 0x002f00b25d007388 */ /* 0x000fe20000000400 */
[----:B------:R-:W-:-:S03]  /*5e10*/  FMUL R15, R15, 1.4426950216293334961 ;  /* 0x3fb8aa3b0f0f7820 */ /* 0x000fc60000400000 */
[----:B------:R-:W-:Y:S01]  /*5e20*/  STS.U16 [R93+0x3700], R187 ;  /* 0x003700bb5d007388 */ /* 0x000fe20000000400 */
[----:B------:R-:W-:-:S03]  /*5e30*/  FMUL R13, R13, 1.4426950216293334961 ;  /* 0x3fb8aa3b0d0d7820 */ /* 0x000fc60000400000 */
[----:B------:R-:W-:Y:S04]  /*5e40*/  STS.U16 [R93+0x3f00], R170 ;  /* 0x003f00aa5d007388 */ /* 0x000fe80000000400 */
[----:B------:R-:W-:Y:S06]  /*5e50*/  BAR.SYNC.DEFER_BLOCKING 0x0 ;  /* 0x0000000000007b1d */ /* 0x000fec0000010000 */
[----:B------:R-:W2:Y:S08]  /*5e60*/  MUFU.EX2 R15, R15 ;  /* 0x0000000f000f7308 */ /* 0x000eb00000000800 */
[----:B------:R-:W3:Y:S01]  /*5e70*/  MUFU.EX2 R13, R13 ;  /* 0x0000000d000d7308 */ /* 0x000ee20000000800 */
[----:B------:R-:W-:-:S02]  /*5e80*/  FFMA R3, R16, c[0x0][0x188], -R8 ;  /* 0x0000620010037a23 */ /* 0x000fc40000000808 */
[--C-:B------:R-:W-:Y:S02]  /*5e90*/  FFMA R20, R20, c[0x0][0x188], -R8.reuse ;  /* 0x0000620014147a23 */ /* 0x100fe40000000808 */
[----:B------:R-:W-:Y:S02]  /*5ea0*/  FMUL R3, R3, 1.4426950216293334961 ;  /* 0x3fb8aa3b03037820 */ /* 0x000fe40000400000 */
[----:B------:R-:W-:Y:S02]  /*5eb0*/  FFMA R17, R17, c[0x0][0x188], -R8 ;  /* 0x0000620011117a23 */ /* 0x000fe40000000808 */
[C---:B--2---:R-:W-:Y:S01]  /*5ec0*/  FMUL R112, R15.reuse, R108 ;  /* 0x0000006c0f707220 */ /* 0x044fe20000400000 */
[----:B------:R-:W-:Y:S01]  /*5ed0*/  LDSM.16.M88.4 R88, [R11] ;  /* 0x000000000b58783b */ /* 0x000fe20000000200 */
[----:B0-----:R-:W-:Y:S02]  /*5ee0*/  FMUL R113, R15, R109 ;  /* 0x0000006d0f717220 */ /* 0x001fe40000400000 */
[----:B------:R-:W-:Y:S01]  /*5ef0*/  FFMA R16, R19, c[0x0][0x188], -R10 ;  /* 0x0000620013107a23 */ /* 0x000fe2000000080a */
[----:B------:R-:W-:Y:S01]  /*5f00*/  LDSM.16.M88.4 R92, [R11+0x800] ;  /* 0x000800000b5c783b */ /* 0x000fe20000000200 */
[----:B---3--:R-:W-:-:S02]  /*5f10*/  FMUL R114, R13, R110 ;  /* 0x0000006e0d727220 */ /* 0x008fc40000400000 */
[----:B------:R-:W-:Y:S01]  /*5f20*/  FMUL R115, R13, R111 ;  /* 0x0000006f0d737220 */ /* 0x000fe20000400000 */
[----:B------:R-:W-:Y:S01]  /*5f30*/  LDSM.16.M88.4 R96, [R11+0x1000] ;  /* 0x001000000b60783b */ /* 0x000fe20000000200 */
[----:B------:R-:W-:Y:S01]  /*5f40*/  FMUL R20, R20, 1.4426950216293334961 ;  /* 0x3fb8aa3b14147820 */ /* 0x000fe20000400000 */
[----:B------:R0:W-:Y:S02]  /*5f50*/  MUFU.EX2 R19, R3 ;  /* 0x0000000300137308 */ /* 0x0001e40000000800 */
[----:B------:R-:W2:Y:S01]  /*5f60*/  LDSM.16.M88.4 R108, [R11+0x2000] ;  /* 0x002000000b6c783b */ /* 0x000ea20000000200 */
[C---:B-1----:R-:W-:Y:S02]  /*5f70*/  FMUL R104, R15.reuse, R100 ;  /* 0x000000640f687220 */ /* 0x042fe40000400000 */
[----:B------:R-:W-:Y:S01]  /*5f80*/  FMUL R105, R15, R101 ;  /* 0x000000650f697220 */ /* 0x000fe20000400000 */
[----:B------:R-:W-:Y:S01]  /*5f90*/  LDSM.16.M88.4 R124, [R11+0x3000] ;  /* 0x003000000b7c783b */ /* 0x000fe20000000200 */
[----:B0-----:R-:W-:-:S03]  /*5fa0*/  FMUL R3, R17, 1.4426950216293334961 ;  /* 0x3fb8aa3b11037820 */ /* 0x001fc60000400000 */
[----:B------:R-:W-:Y:S01]  /*5fb0*/  LDSM.16.M88.4 R132, [R11+0x3800] ;  /* 0x003800000b84783b */ /* 0x000fe20000000200 */
[----:B------:R-:W-:Y:S02]  /*5fc0*/  FFMA R17, R21, c[0x0][0x188], -R8 ;  /* 0x0000620015117a23 */ /* 0x000fe40000000808 */
[----:B------:R0:W-:Y:S01]  /*5fd0*/  MUFU.EX2 R21, R20 ;  /* 0x0000001400157308 */ /* 0x0001e20000000800 */
[C---:B------:R-:W-:Y:S02]  /*5fe0*/  FMUL R106, R13.reuse, R102 ;  /* 0x000000660d6a7220 */ /* 0x040fe40000400000 */
[----:B------:R-:W-:Y:S02]  /*5ff0*/  FMUL R107, R13, R103 ;  /* 0x000000670d6b7220 */ /* 0x000fe40000400000 */
[----:B------:R-:W-:Y:S01]  /*6000*/  FFMA R18, R18, c[0x0][0x188], -R10 ;  /* 0x0000620012127a23 */ /* 0x000fe2000000080a */
[----:B------:R-:W1:Y:S01]  /*6010*/  LDSM.16.M88.4 R100, [R11+0x1800] ;  /* 0x001800000b64783b */ /* 0x000e620000000200 */
[----:B0-----:R-:W-:-:S02]  /*6020*/  FMUL R20, R16, 1.4426950216293334961 ;  /* 0x3fb8aa3b10147820 */ /* 0x001fc40000400000 */
[--C-:B------:R-:W-:Y:S02]  /*6030*/  FFMA R16, R22, c[0x0][0x188], -R10.reuse ;  /* 0x0000620016107a23 */ /* 0x100fe4000000080a */
[----:B------:R-:W-:Y:S02]  /*6040*/  FFMA R23, R23, c[0x0][0x188], -R10 ;  /* 0x0000620017177a23 */ /* 0x000fe4000000080a */
[----:B------:R-:W-:Y:S02]  /*6050*/  FMUL R17, R17, 1.4426950216293334961 ;  /* 0x3fb8aa3b11117820 */ /* 0x000fe40000400000 */
[----:B------:R-:W-:Y:S02]  /*6060*/  FMUL R18, R18, 1.4426950216293334961 ;  /* 0x3fb8aa3b12127820 */ /* 0x000fe40000400000 */
[----:B------:R-:W-:Y:S02]  /*6070*/  FMUL R16, R16, 1.4426950216293334961 ;  /* 0x3fb8aa3b10107820 */ /* 0x000fe40000400000 */
[----:B------:R-:W-:-:S02]  /*6080*/  FMUL R23, R23, 1.4426950216293334961 ;  /* 0x3fb8aa3b17177820 */ /* 0x000fc40000400000 */
[C---:B------:R-:W-:Y:S02]  /*6090*/  FMUL R120, R15.reuse, R116 ;  /* 0x000000740f787220 */ /* 0x040fe40000400000 */
[----:B------:R-:W-:Y:S02]  /*60a0*/  FMUL R121, R15, R117 ;  /* 0x000000750f797220 */ /* 0x000fe40000400000 */
[C---:B------:R-:W-:Y:S02]  /*60b0*/  FMUL R122, R13.reuse, R118 ;  /* 0x000000760d7a7220 */ /* 0x040fe40000400000 */
[----:B------:R-:W-:Y:S02]  /*60c0*/  FMUL R123, R13, R119 ;  /* 0x000000770d7b7220 */ /* 0x000fe40000400000 */
[----:B------:R-:W0:Y:S01]  /*60d0*/  LDSM.16.M88.4 R116, [R11+0x2800] ;  /* 0x002800000b74783b */ /* 0x000e220000000200 */
[----:B------:R-:W3:Y:S08]  /*60e0*/  MUFU.EX2 R3, R3 ;  /* 0x0000000300037308 */ /* 0x000ef00000000800 */
[----:B------:R-:W-:Y:S08]  /*60f0*/  MUFU.EX2 R17, R17 ;  /* 0x0000001100117308 */ /* 0x000ff00000000800 */
[----:B------:R-:W-:Y:S08]  /*6100*/  MUFU.EX2 R18, R18 ;  /* 0x0000001200127308 */ /* 0x000ff00000000800 */
[----:B------:R-:W4:Y:S08]  /*6110*/  MUFU.EX2 R20, R20 ;  /* 0x0000001400147308 */ /* 0x000f300000000800 */
[----:B------:R-:W-:Y:S08]  /*6120*/  MUFU.EX2 R16, R16 ;  /* 0x0000001000107308 */ /* 0x000ff00000000800 */
[----:B------:R5:W0:Y:S01]  /*6130*/  MUFU.EX2 R167, R23 ;  /* 0x0000001700a77308 */ /* 0x000a220000000800 */
[----:B------:R-:W-:Y:S01]  /*6140*/  FFMA R136, R136, c[0x0][0x188], -R8 ;  /* 0x0000620088887a23 */ /* 0x000fe20000000808 */
[----:B---3--:R-:W-:Y:S01]  /*6150*/  F2FP.BF16.PACK_AB R148, R3, R19 ;  /* 0x000000130394723e */ /* 0x008fe200000010ff */
[C---:B------:R-:W-:Y:S01]  /*6160*/  FMUL R160, R15.reuse, R160 ;  /* 0x000000a00fa07220 */ /* 0x040fe20000400000 */
[----:B----4-:R-:W-:Y:S01]  /*6170*/  F2FP.BF16.PACK_AB R149, R20, R18 ;  /* 0x000000121495723e */ /* 0x010fe200000010ff */
[----:B------:R-:W-:Y:S01]  /*6180*/  FMUL R161, R15, R161 ;  /* 0x000000a10fa17220 */ /* 0x000fe20000400000 */
[----:B------:R-:W-:Y:S01]  /*6190*/  F2FP.BF16.PACK_AB R150, R17, R21 ;  /* 0x000000151196723e */ /* 0x000fe200000010ff */
[----:B------:R-:W-:-:S02]  /*61a0*/  FMUL R162, R13, R162 ;  /* 0x000000a20da27220 */ /* 0x000fc40000400000 */
[----:B-----5:R-:W-:Y:S02]  /*61b0*/  FFMA R23, R138, c[0x0][0x188], -R10 ;  /* 0x000062008a177a23 */ /* 0x020fe4000000080a */
[----:B------:R-:W-:Y:S02]  /*61c0*/  FMUL R163, R13, R163 ;  /* 0x000000a30da37220 */ /* 0x000fe40000400000 */
[----:B------:R-:W-:Y:S01]  /*61d0*/  FMUL R136, R136, 1.4426950216293334961 ;  /* 0x3fb8aa3b88887820 */ /* 0x000fe20000400000 */
[----:B0-----:R-:W-:Y:S01]  /*61e0*/  F2FP.BF16.PACK_AB R151, R167, R16 ;  /* 0x00000010a797723e */ /* 0x001fe200000010ff */
[--C-:B------:R-:W-:Y:S02]  /*61f0*/  FFMA R166, R24, c[0x0][0x188], -R8.reuse ;  /* 0x0000620018a67a23 */ /* 0x100fe40000000808 */
[----:B------:R-:W-:Y:S01]  /*6200*/  FMUL R23, R23, 1.4426950216293334961 ;  /* 0x3fb8aa3b17177820 */ /* 0x000fe20000400000 */
[----:B------:R2:W-:Y:S01]  /*6210*/  MUFU.EX2 R164, R136 ;  /* 0x0000008800a47308 */ /* 0x0005e20000000800 */
[----:B------:R-:W-:-:S02]  /*6220*/  FFMA R169, R137, c[0x0][0x188], -R8 ;  /* 0x0000620089a97a23 */ /* 0x000fc40000000808 */
[--C-:B------:R-:W-:Y:S02]  /*6230*/  FFMA R22, R139, c[0x0][0x188], -R10.reuse ;  /* 0x000062008b167a23 */ /* 0x100fe4000000080a */
[--C-:B------:R-:W-:Y:S02]  /*6240*/  FFMA R26, R26, c[0x0][0x188], -R10.reuse ;  /* 0x000062001a1a7a23 */ /* 0x100fe4000000080a */
[----:B------:R-:W-:Y:S02]  /*6250*/  FFMA R24, R27, c[0x0][0x188], -R10 ;  /* 0x000062001b187a23 */ /* 0x000fe4000000080a */
[----:B------:R-:W-:Y:S01]  /*6260*/  FFMA R25, R25, c[0x0][0x188], -R8 ;  /* 0x0000620019197a23 */ /* 0x000fe20000000808 */
[----:B--2---:R-:W-:Y:S01]  /*6270*/  HMMA.16816.F32.BF16 R136, R148, R108, R160 ;  /* 0x0000006c9488723c */ /* 0x004fe200000418a0 */
[C---:B------:R-:W-:Y:S01]  /*6280*/  FMUL R128, R15.reuse, R128 ;  /* 0x000000800f807220 */ /* 0x040fe20000400000 */
[----:B------:R0:W-:Y:S01]  /*6290*/  MUFU.EX2 R163, R23 ;  /* 0x0000001700a37308 */ /* 0x0001e20000000800 */
[----:B------:R-:W-:-:S02]  /*62a0*/  FMUL R129, R15, R129 ;  /* 0x000000810f817220 */ /* 0x000fc40000400000 */
[C---:B------:R-:W-:Y:S02]  /*62b0*/  FMUL R130, R13.reuse, R130 ;  /* 0x000000820d827220 */ /* 0x040fe40000400000 */
[----:B------:R-:W-:Y:S02]  /*62c0*/  FMUL R131, R13, R131 ;  /* 0x000000830d837220 */ /* 0x000fe40000400000 */
[----:B------:R-:W-:Y:S02]  /*62d0*/  FMUL R169, R169, 1.4426950216293334961 ;  /* 0x3fb8aa3ba9a97820 */ /* 0x000fe40000400000 */
[----:B------:R-:W-:Y:S02]  /*62e0*/  FMUL R166, R166, 1.4426950216293334961 ;  /* 0x3fb8aa3ba6a67820 */ /* 0x000fe40000400000 */
[----:B------:R-:W-:Y:S02]  /*62f0*/  FMUL R22, R22, 1.4426950216293334961 ;  /* 0x3fb8aa3b16167820 */ /* 0x000fe40000400000 */
[----:B0-----:R-:W-:-:S02]  /*6300*/  FMUL R23, R26, 1.4426950216293334961 ;  /* 0x3fb8aa3b1a177820 */ /* 0x001fc40000400000 */
[----:B------:R-:W-:Y:S02]  /*6310*/  FMUL R24, R24, 1.4426950216293334961 ;  /* 0x3fb8aa3b18187820 */ /* 0x000fe40000400000 */
[----:B------:R-:W-:Y:S01]  /*6320*/  FMUL R25, R25, 1.4426950216293334961 ;  /* 0x3fb8aa3b19197820 */ /* 0x000fe20000400000 */
[----:B-1----:R-:W-:Y:S01]  /*6330*/  HMMA.16816.F32.BF16 R128, R148, R100, R128 ;  /* 0x000000649480723c */ /* 0x002fe20000041880 */
[----:B------:R-:W0:Y:S01]  /*6340*/  MUFU.EX2 R169, R169 ;  /* 0x000000a900a97308 */ /* 0x000e220000000800 */
[C---:B------:R-:W-:Y:S02]  /*6350*/  FMUL R140, R15.reuse, R140 ;  /* 0x0000008c0f8c7220 */ /* 0x040fe40000400000 */
[----:B------:R-:W-:Y:S02]  /*6360*/  FMUL R141, R15, R141 ;  /* 0x0000008d0f8d7220 */ /* 0x000fe40000400000 */
[C---:B------:R-:W-:Y:S02]  /*6370*/  FMUL R142, R13.reuse, R142 ;  /* 0x0000008e0d8e7220 */ /* 0x040fe40000400000 */
[----:B------:R-:W-:Y:S01]  /*6380*/  FMUL R143, R13, R143 ;  /* 0x0000008f0d8f7220 */ /* 0x000fe20000400000 */
[----:B------:R-:W-:Y:S01]  /*6390*/  MUFU.EX2 R166, R166 ;  /* 0x000000a600a67308 */ /* 0x000fe20000000800 */
[----:B------:R-:W-:-:S02]  /*63a0*/  FMUL R144, R15, R144 ;  /* 0x000000900f907220 */ /* 0x000fc40000400000 */
[----:B------:R-:W-:Y:S02]  /*63b0*/  FMUL R145, R15, R145 ;  /* 0x000000910f917220 */ /* 0x000fe40000400000 */
[C---:B------:R-:W-:Y:S02]  /*63c0*/  FMUL R146, R13.reuse, R146 ;  /* 0x000000920d927220 */ /* 0x040fe40000400000 */
[----:B------:R-:W-:Y:S01]  /*63d0*/  FMUL R147, R13, R147 ;  /* 0x000000930d937220 */ /* 0x000fe20000400000 */
[----:B------:R1:W-:Y:S01]  /*63e0*/  MUFU.EX2 R168, R25 ;  /* 0x0000001900a87308 */ /* 0x0003e20000000800 */
[--C-:B------:R-:W-:Y:S02]  /*63f0*/  FFMA R42, R42, c[0x0][0x188], -R10.reuse ;  /* 0x000062002a2a7a23 */ /* 0x100fe4000000080a */
[----:B------:R-:W-:Y:S01]  /*6400*/  FFMA R43, R43, c[0x0][0x188], -R10 ;  /* 0x000062002b2b7a23 */ /* 0x000fe2000000080a */
[----:B------:R-:W-:Y:S01]  /*6410*/  HMMA.16816.F32.BF16 R104, R148, R88, R104 ;  /* 0x000000589468723c */ /* 0x000fe20000041868 */
[----:B------:R-:W-:-:S02]  /*6420*/  FMUL R152, R15, R152 ;  /* 0x000000980f987220 */ /* 0x000fc40000400000 */
[----:B------:R-:W-:Y:S01]  /*6430*/  FMUL R153, R15, R153 ;  /* 0x000000990f997220 */ /* 0x000fe20000400000 */
[----:B------:R-:W2:Y:S01]  /*6440*/  MUFU.EX2 R22, R22 ;  /* 0x0000001600167308 */ /* 0x000ea20000000800 */
[C---:B------:R-:W-:Y:S02]  /*6450*/  FMUL R154, R13.reuse, R154 ;  /* 0x0000009a0d9a7220 */ /* 0x040fe40000400000 */
[----:B------:R-:W-:-:S05]  /*6460*/  FMUL R155, R13, R155 ;  /* 0x0000009b0d9b7220 */ /* 0x000fca0000400000 */
[----:B------:R-:W-:Y:S01]  /*6470*/  MUFU.EX2 R23, R23 ;  /* 0x0000001700177308 */ /* 0x000fe20000000800 */
[----:B------:R-:W-:Y:S01]  /*6480*/  FFMA R41, R41, c[0x0][0x188], -R8 ;  /* 0x0000620029297a23 */ /* 0x000fe20000000808 */
[----:B------:R-:W-:Y:S01]  /*6490*/  LOP3.LUT R171, R11, 0x40, RZ, 0x3c, !PT ;  /* 0x000000400bab7812 */ /* 0x000fe200078e3cff */
[----:B------:R-:W-:-:S05]  /*64a0*/  FMUL R42, R42, 1.4426950216293334961 ;  /* 0x3fb8aa3b2a2a7820 */ /* 0x000fca0000400000 */
[----:B------:R-:W3:Y:S01]  /*64b0*/  MUFU.EX2 R24, R24 ;  /* 0x0000001800187308 */ /* 0x000ee20000000800 */
[----:B------:R-:W-:Y:S01]  /*64c0*/  FMUL R43, R43, 1.4426950216293334961 ;  /* 0x3fb8aa3b2b2b7820 */ /* 0x000fe20000400000 */
[----:B------:R-:W-:Y:S01]  /*64d0*/  HMMA.16816.F32.BF16 R112, R148, R92, R112 ;  /* 0x0000005c9470723c */ /* 0x000fe20000041870 */
[----:B------:R-:W-:Y:S02]  /*64e0*/  FFMA R165, R40, c[0x0][0x188], -R8 ;  /* 0x0000620028a57a23 */ /* 0x000fe40000000808 */
[----:B-1----:R-:W-:-:S05]  /*64f0*/  FMUL R25, R41, 1.4426950216293334961 ;  /* 0x3fb8aa3b29197820 */ /* 0x002fca0000400000 */
[C---:B------:R-:W-:Y:S08]  /*6500*/  HMMA.16816.F32.BF16 R120, R148.reuse, R96, R120 ;  /* 0x000000609478723c */ /* 0x040ff00000041878 */
[C---:B------:R-:W-:Y:S08]  /*6510*/  HMMA.16816.F32.BF16 R140, R148.reuse, R116, R140 ;  /* 0x00000074948c723c */ /* 0x040ff0000004188c */
[C---:B------:R-:W-:Y:S08]  /*6520*/  HMMA.16816.F32.BF16 R144, R148.reuse, R124, R144 ;  /* 0x0000007c9490723c */ /* 0x040ff00000041890 */
[----:B------:R-:W-:Y:S01]  /*6530*/  HMMA.16816.F32.BF16 R148, R148, R132, R152 ;  /* 0x000000849494723c */ /* 0x000fe20000041898 */
[----:B------:R-:W-:Y:S08]  /*6540*/  MUFU.EX2 R132, R42 ;  /* 0x0000002a00847308 */ /* 0x000ff00000000800 */
[----:B------:R1:W-:Y:S01]  /*6550*/  MUFU.EX2 R133, R43 ;  /* 0x0000002b00857308 */ /* 0x0003e20000000800 */
[----:B0-----:R-:W-:Y:S01]  /*6560*/  F2FP.BF16.PACK_AB R152, R169, R164 ;  /* 0x000000a4a998723e */ /* 0x001fe200000010ff */
[--C-:B------:R-:W-:Y:S01]  /*6570*/  FFMA R26, R44, c[0x0][0x188], -R8.reuse ;  /* 0x000062002c1a7a23 */ /* 0x100fe20000000808 */
[----:B--2---:R-:W-:Y:S01]  /*6580*/  F2FP.BF16.PACK_AB R153, R22, R163 ;  /* 0x000000a31699723e */ /* 0x004fe200000010ff */
[----:B-1----:R-:W0:Y:S01]  /*6590*/  LDSM.16.M88.4 R40, [R171] ;  /* 0x00000000ab28783b */ /* 0x002e220000000200 */
[----:B------:R-:W-:Y:S01]  /*65a0*/  F2FP.BF16.PACK_AB R154, R168, R166 ;  /* 0x000000a6a89a723e */ /* 0x000fe200000010ff */
[----:B------:R-:W-:Y:S01]  /*65b0*/  FFMA R45, R45, c[0x0][0x188], -R8 ;  /* 0x000062002d2d7a23 */ /* 0x000fe20000000808 */
[----:B---3--:R-:W-:Y:S01]  /*65c0*/  F2FP.BF16.PACK_AB R155, R24, R23 ;  /* 0x00000017189b723e */ /* 0x008fe200000010ff */
[----:B------:R-:W-:-:S02]  /*65d0*/  FFMA R46, R46, c[0x0][0x188], -R10 ;  /* 0x000062002e2e7a23 */ /* 0x000fc4000000080a */
[----:B------:R-:W-:Y:S02]  /*65e0*/  FFMA R88, R47, c[0x0][0x188], -R10 ;  /* 0x000062002f587a23 */ /* 0x000fe4000000080a */
[----:B------:R-:W-:Y:S02]  /*65f0*/  FMUL R165, R165, 1.4426950216293334961 ;  /* 0x3fb8aa3ba5a57820 */ /* 0x000fe40000400000 */
[----:B------:R-:W-:Y:S02]  /*6600*/  FMUL R26, R26, 1.4426950216293334961 ;  /* 0x3fb8aa3b1a1a7820 */ /* 0x000fe40000400000 */
[----:B------:R-:W-:Y:S01]  /*6610*/  FMUL R27, R45, 1.4426950216293334961 ;  /* 0x3fb8aa3b2d1b7820 */ /* 0x000fe20000400000 */
[C---:B------:R-:W-:Y:S01]  /*6620*/  HMMA.16816.F32.BF16 R128, R152.reuse, R102, R128 ;  /* 0x000000669880723c */ /* 0x040fe20000041880 */
[----:B------:R-:W-:Y:S01]  /*6630*/  FMUL R46, R46, 1.4426950216293334961 ;  /* 0x3fb8aa3b2e2e7820 */ /* 0x000fe20000400000 */
[----:B------:R-:W-:Y:S01]  /*6640*/  LDSM.16.M88.4 R100, [R171+0x2800] ;  /* 0x00280000ab64783b */ /* 0x000fe20000000200 */
[----:B------:R-:W-:Y:S01]  /*6650*/  FMUL R88, R88, 1.4426950216293334961 ;  /* 0x3fb8aa3b58587820 */ /* 0x000fe20000400000 */
[----:B------:R-:W-:Y:S04]  /*6660*/  MUFU.EX2 R165, R165 ;  /* 0x000000a500a57308 */ /* 0x000fe80000000800 */
[C---:B------:R-:W-:Y:S01]  /*6670*/  HMMA.16816.F32.BF16 R136, R152.reuse, R110, R136 ;  /* 0x0000006e9888723c */ /* 0x040fe20000041888 */
[----:B------:R-:W1:Y:S03]  /*6680*/  LDSM.16.M88.4 R108, [R171+0x2000] ;  /* 0x00200000ab6c783b */ /* 0x000e660000000200 */
[----:B------:R-:W2:Y:S04]  /*6690*/  MUFU.EX2 R25, R25 ;  /* 0x0000001900197308 */ /* 0x000ea80000000800 */
[C---:B------:R-:W-:Y:S04]  /*66a0*/  HMMA.16816.F32.BF16 R104, R152.reuse, R90, R104 ;  /* 0x0000005a9868723c */ /* 0x040fe80000041868 */
[----:B------:R-:W-:Y:S04]  /*66b0*/  MUFU.EX2 R26, R26 ;  /* 0x0000001a001a7308 */ /* 0x000fe80000000800 */
[C---:B------:R-:W-:Y:S01]  /*66c0*/  HMMA.16816.F32.BF16 R112, R152.reuse, R94, R112 ;  /* 0x0000005e9870723c */ /* 0x040fe20000041870 */
[----:B------:R-:W-:Y:S03]  /*66d0*/  LDSM.16.M88.4 R92, [R171+0x1800] ;  /* 0x00180000ab5c783b */ /* 0x000fe60000000200 */
[----:B------:R-:W3:Y:S04]  /*66e0*/  MUFU.EX2 R27, R27 ;  /* 0x0000001b001b7308 */ /* 0x000ee80000000800 */
[C---:B------:R-:W-:Y:S01]  /*66f0*/  HMMA.16816.F32.BF16 R140, R152.reuse, R118, R140 ;  /* 0x00000076988c723c */ /* 0x040fe2000004188c */
[----:B------:R-:W-:Y:S03]  /*6700*/  LDSM.16.M88.4 R116, [R171+0x3000] ;  /* 0x00300000ab74783b */ /* 0x000fe60000000200 */
[----:B------:R4:W-:Y:S04]  /*6710*/  MUFU.EX2 R160, R46 ;  /* 0x0000002e00a07308 */ /* 0x0009e80000000800 */
[C---:B------:R-:W-:Y:S01]  /*6720*/  HMMA.16816.F32.BF16 R144, R152.reuse, R126, R144 ;  /* 0x0000007e9890723c */ /* 0x040fe20000041890 */
[----:B------:R-:W-:Y:S03]  /*6730*/  LDSM.16.M88.4 R124, [R171+0x3800] ;  /* 0x00380000ab7c783b */ /* 0x000fe60000000200 */
[----:B------:R5:W0:Y:S01]  /*6740*/  MUFU.EX2 R161, R88 ;  /* 0x0000005800a17308 */ /* 0x000a220000000800 */
[----:B----4-:R-:W4:Y:S04]  /*6750*/  LDSM.16.M88.4 R44, [R171+0x800] ;  /* 0x00080000ab2c783b */ /* 0x010f280000000200 */
[----:B-----5:R-:W5:Y:S01]  /*6760*/  LDSM.16.M88.4 R88, [R171+0x1000] ;  /* 0x00100000ab58783b */ /* 0x020f620000000200 */
[----:B------:R-:W-:Y:S01]  /*6770*/  HMMA.16816.F32.BF16 R120, R152, R98, R120 ;  /* 0x000000629878723c */ /* 0x000fe20000041878 */
[----:B--2---:R-:W-:-:S02]  /*6780*/  F2FP.BF16.PACK_AB R96, R25, R165 ;  /* 0x000000a51960723e */ /* 0x004fc400000010ff */
[----:B------:R-:W-:-:S04]  /*6790*/  F2FP.BF16.PACK_AB R97, R133, R132 ;  /* 0x000000848561723e */ /* 0x000fc800000010ff */
[----:B---3--:R-:W-:Y:S02]  /*67a0*/  F2FP.BF16.PACK_AB R98, R27, R26 ;  /* 0x0000001a1b62723e */ /* 0x008fe400000010ff */
[----:B0-----:R-:W-:Y:S01]  /*67b0*/  F2FP.BF16.PACK_AB R99, R161, R160 ;  /* 0x000000a0a163723e */ /* 0x001fe200000010ff */
[----:B------:R-:W-:Y:S01]  /*67c0*/  HMMA.16816.F32.BF16 R148, R152, R134, R148 ;  /* 0x000000869894723c */ /* 0x000fe20000041894 */
[--C-:B------:R-:W-:Y:S02]  /*67d0*/  FFMA R48, R48, c[0x0][0x188], -R8.reuse ;  /* 0x0000620030307a23 */ /* 0x100fe40000000808 */
[----:B------:R-:W-:-:S05]  /*67e0*/  FFMA R49, R49, c[0x0][0x188], -R8 ;  /* 0x0000620031317a23 */ /* 0x000fca0000000808 */
[----:B------:R-:W-:Y:S01]  /*67f0*/  HMMA.16816.F32.BF16 R104, R96, R40, R104 ;  /* 0x000000286068723c */ /* 0x000fe20000041868 */
[----:B------:R-:W-:-:S06]  /*6800*/  FFMA R162, R52, c[0x0][0x188], -R8 ;  /* 0x0000620034a27a23 */ /* 0x000fcc0000000808 */
[----:B------:R-:W-:Y:S02]  /*6810*/  FFMA R40, R50, c[0x0][0x188], -R10 ;  /* 0x0000620032287a23 */ /* 0x000fe4000000080a */
[----:B------:R-:W-:Y:S02]  /*6820*/  FFMA R52, R53, c[0x0][0x188], -R8 ;  /* 0x0000620035347a23 */ /* 0x000fe40000000808 */
[----:B------:R-:W-:Y:S02]  /*6830*/  FMUL R41, R40, 1.4426950216293334961 ;  /* 0x3fb8aa3b28297820 */ /* 0x000fe40000400000 */
[--C-:B------:R-:W-:Y:S02]  /*6840*/  FFMA R40, R51, c[0x0][0x188], -R10.reuse ;  /* 0x0000620033287a23 */ /* 0x100fe4000000080a */
[--C-:B------:R-:W-:Y:S02]  /*6850*/  FFMA R54, R54, c[0x0][0x188], -R10.reuse ;  /* 0x0000620036367a23 */ /* 0x100fe4000000080a */
[----:B------:R-:W-:-:S02]  /*6860*/  FFMA R55, R55, c[0x0][0x188], -R10 ;  /* 0x0000620037377a23 */ /* 0x000fc4000000080a */
[----:B------:R-:W-:Y:S02]  /*6870*/  FMUL R48, R48, 1.4426950216293334961 ;  /* 0x3fb8aa3b30307820 */ /* 0x000fe40000400000 */
[----:B------:R-:W-:Y:S02]  /*6880*/  FMUL R49, R49, 1.4426950216293334961 ;  /* 0x3fb8aa3b31317820 */ /* 0x000fe40000400000 */
[----:B------:R-:W-:Y:S02]  /*6890*/  FMUL R162, R162, 1.4426950216293334961 ;  /* 0x3fb8aa3ba2a27820 */ /* 0x000fe40000400000 */
[----:B------:R-:W-:Y:S02]  /*68a0*/  FMUL R40, R40, 1.4426950216293334961 ;  /* 0x3fb8aa3b28287820 */ /* 0x000fe40000400000 */
[----:B------:R-:W-:Y:S02]  /*68b0*/  FMUL R52, R52, 1.4426950216293334961 ;  /* 0x3fb8aa3b34347820 */ /* 0x000fe40000400000 */
[----:B------:R-:W-:-:S02]  /*68c0*/  FMUL R54, R54, 1.4426950216293334961 ;  /* 0x3fb8aa3b36367820 */ /* 0x000fc40000400000 */
[----:B------:R-:W-:Y:S01]  /*68d0*/  FMUL R55, R55, 1.4426950216293334961 ;  /* 0x3fb8aa3b37377820 */ /* 0x000fe20000400000 */
[----:B------:R0:W-:Y:S01]  /*68e0*/  MUFU.EX2 R153, R40 ;  /* 0x0000002800997308 */ /* 0x0001e20000000800 */
[C---:B-1----:R-:W-:Y:S07]  /*68f0*/  HMMA.16816.F32.BF16 R136, R96.reuse, R108, R136 ;  /* 0x0000006c6088723c */ /* 0x042fee0000041888 */
[----:B------:R-:W-:Y:S01]  /*6900*/  MUFU.EX2 R48, R48 ;  /* 0x0000003000307308 */ /* 0x000fe20000000800 */
[----:B------:R-:W-:Y:S01]  /*6910*/  HMMA.16816.F32.BF16 R140, R96, R100, R140 ;  /* 0x00000064608c723c */ /* 0x000fe2000004188c */
[----:B0-----:R-:W-:-:S06]  /*6920*/  FFMA R40, R64, c[0x0][0x188], -R8 ;  /* 0x0000620040287a23 */ /* 0x001fcc0000000808 */
[----:B------:R-:W0:Y:S01]  /*6930*/  MUFU.EX2 R49, R49 ;  /* 0x0000003100317308 */ /* 0x000e220000000800 */
[----:B------:R-:W-:-:S07]  /*6940*/  FMUL R40, R40, 1.4426950216293334961 ;  /* 0x3fb8aa3b28287820 */ /* 0x000fce0000400000 */
[----:B------:R-:W-:Y:S01]  /*6950*/  MUFU.EX2 R162, R162 ;  /* 0x000000a200a27308 */ /* 0x000fe20000000800 */
[C---:B----4-:R-:W-:Y:S07]  /*6960*/  HMMA.16816.F32.BF16 R112, R96.reuse, R44, R112 ;  /* 0x0000002c6070723c */ /* 0x050fee0000041870 */
[----:B------:R0:W-:Y:S01]  /*6970*/  MUFU.EX2 R134, R52 ;  /* 0x0000003400867308 */ /* 0x0001e20000000800 */
[C---:B-----5:R-:W-:Y:S07]  /*6980*/  HMMA.16816.F32.BF16 R120, R96.reuse, R88, R120 ;  /* 0x000000586078723c */ /* 0x060fee0000041878 */
[----:B------:R-:W1:Y:S01]  /*6990*/  MUFU.EX2 R51, R41 ;  /* 0x0000002900337308 */ /* 0x000e620000000800 */
[C---:B------:R-:W-:Y:S07]  /*69a0*/  HMMA.16816.F32.BF16 R128, R96.reuse, R92, R128 ;  /* 0x0000005c6080723c */ /* 0x040fee0000041880 */
[----:B------:R-:W-:Y:S01]  /*69b0*/  MUFU.EX2 R108, R54 ;  /* 0x00000036006c7308 */ /* 0x000fe20000000800 */
[C---:B------:R-:W-:Y:S07]  /*69c0*/  HMMA.16816.F32.BF16 R144, R96.reuse, R116, R144 ;  /* 0x000000746090723c */ /* 0x040fee0000041890 */
[----:B------:R-:W2:Y:S01]  /*69d0*/  MUFU.EX2 R100, R55 ;  /* 0x0000003700647308 */ /* 0x000ea20000000800 */
[----:B------:R-:W-:Y:S07]  /*69e0*/  HMMA.16816.F32.BF16 R148, R96, R124, R148 ;  /* 0x0000007c6094723c */ /* 0x000fee0000041894 */
[----:B------:R3:W-:Y:S01]  /*69f0*/  MUFU.EX2 R96, R40 ;  /* 0x0000002800607308 */ /* 0x0007e20000000800 */
[----:B0-----:R-:W-:Y:S01]  /*6a00*/  F2FP.BF16.PACK_AB R52, R49, R48 ;  /* 0x000000303134723e */ /* 0x001fe200000010ff */
[----:B---3--:R-:W-:Y:S01]  /*6a10*/  FFMA R40, R68, c[0x0][0x188], -R8 ;  /* 0x0000620044287a23 */ /* 0x008fe20000000808 */
[----:B-1----:R-:W-:-:S03]  /*6a20*/  F2FP.BF16.PACK_AB R53, R153, R51 ;  /* 0x000000339935723e */ /* 0x002fc600000010ff */
[----:B------:R-:W-:Y:S02]  /*6a30*/  FMUL R41, R40, 1.4426950216293334961 ;  /* 0x3fb8aa3b28297820 */ /* 0x000fe40000400000 */
[--C-:B------:R-:W-:Y:S01]  /*6a40*/  FFMA R40, R69, c[0x0][0x188], -R8.reuse ;  /* 0x0000620045287a23 */ /* 0x100fe20000000808 */
[----:B------:R-:W-:Y:S02]  /*6a50*/  F2FP.BF16.PACK_AB R54, R134, R162 ;  /* 0x000000a28636723e */ /* 0x000fe400000010ff */
[----:B--2---:R-:W-:Y:S01]  /*6a60*/  F2FP.BF16.PACK_AB R55, R100, R108 ;  /* 0x0000006c6437723e */ /* 0x004fe200000010ff */
[----:B------:R-:W-:Y:S01]  /*6a70*/  FMUL R40, R40, 1.4426950216293334961 ;  /* 0x3fb8aa3b28287820 */ /* 0x000fe20000400000 */
[----:B------:R-:W-:Y:S05]  /*6a80*/  MUFU.EX2 R69, R41 ;  /* 0x0000002900457308 */ /* 0x000fea0000000800 */
[----:B------:R-:W-:Y:S03]  /*6a90*/  HMMA.16816.F32.BF16 R104, R52, R42, R104 ;  /* 0x0000002a3468723c */ /* 0x000fe60000041868 */
[----:B------:R0:W-:Y:S01]  /*6aa0*/  MUFU.EX2 R97, R40 ;  /* 0x0000002800617308 */ /* 0x0001e20000000800 */
[--C-:B------:R-:W-:Y:S01]  /*6ab0*/  FFMA R60, R60, c[0x0][0x188], -R8.reuse ;  /* 0x000062003c3c7a23 */ /* 0x100fe20000000808 */
[----:B0-----:R-:W0:Y:S01]  /*6ac0*/  LDSM.16.M88.4 R40, [R11+0x80] ;  /* 0x000080000b28783b */ /* 0x001e220000000200 */
[----:B------:R-:W-:-:S02]  /*6ad0*/  FFMA R56, R56, c[0x0][0x188], -R8 ;  /* 0x0000620038387a23 */ /* 0x000fc40000000808 */
[--C-:B------:R-:W-:Y:S02]  /*6ae0*/  FFMA R57, R57, c[0x0][0x188], -R8.reuse ;  /* 0x0000620039397a23 */ /* 0x100fe40000000808 */
[----:B------:R-:W-:Y:S02]  /*6af0*/  FFMA R61, R61, c[0x0][0x188], -R8 ;  /* 0x000062003d3d7a23 */ /* 0x000fe40000000808 */
[--C-:B------:R-:W-:Y:S02]  /*6b00*/  FFMA R58, R58, c[0x0][0x188], -R10.reuse ;  /* 0x000062003a3a7a23 */ /* 0x100fe4000000080a */
        /* <DEDUP_REMOVED lines=9> */
[----:B------:R-:W-:Y:S02]  /*6ba0*/  FMUL R62, R62, 1.4426950216293334961 ;  /* 0x3fb8aa3b3e3e7820 */ /* 0x000fe40000400000 */
[----:B------:R-:W-:Y:S01]  /*6bb0*/  FMUL R63, R63, 1.4426950216293334961 ;  /* 0x3fb8aa3b3f3f7820 */ /* 0x000fe20000400000 */
[----:B------:R1:W-:Y:S08]  /*6bc0*/  MUFU.EX2 R50, R60 ;  /* 0x0000003c00327308 */ /* 0x0003f00000000800 */
[----:B------:R-:W-:Y:S01]  /*6bd0*/  MUFU.EX2 R135, R56 ;  /* 0x0000003800877308 */ /* 0x000fe20000000800 */
[----:B-1----:R-:W-:-:S07]  /*6be0*/  FFMA R60, R72, c[0x0][0x188], -R8 ;  /* 0x00006200483c7a23 */ /* 0x002fce0000000808 */
[----:B------:R-:W1:Y:S08]  /*6bf0*/  MUFU.EX2 R152, R57 ;  /* 0x0000003900987308 */ /* 0x000e700000000800 */
[----:B------:R-:W-:Y:S08]  /*6c00*/  MUFU.EX2 R101, R61 ;  /* 0x0000003d00657308 */ /* 0x000ff00000000800 */
[----:B------:R-:W-:Y:S08]  /*6c10*/  MUFU.EX2 R98, R58 ;  /* 0x0000003a00627308 */ /* 0x000ff00000000800 */
[----:B------:R2:W3:Y:S08]  /*6c20*/  MUFU.EX2 R99, R59 ;  /* 0x0000003b00637308 */ /* 0x0004f00000000800 */
[----:B------:R-:W-:Y:S08]  /*6c30*/  MUFU.EX2 R109, R62 ;  /* 0x0000003e006d7308 */ /* 0x000ff00000000800 */
[----:B------:R-:W4:Y:S01]  /*6c40*/  MUFU.EX2 R72, R63 ;  /* 0x0000003f00487308 */ /* 0x000f220000000800 */
[----:B------:R-:W-:Y:S01]  /*6c50*/  HMMA.16816.F32.BF16 R112, R52, R46, R112 ;  /* 0x0000002e3470723c */ /* 0x000fe20000041870 */
[----:B------:R-:W5:Y:S01]  /*6c60*/  LDSM.16.M88.4 R44, [R11+0x880] ;  /* 0x000880000b2c783b */ /* 0x000f620000000200 */
[----:B------:R-:W-:-:S06]  /*6c70*/  FADD R3, R19, R3 ;  /* 0x0000000313037221 */ /* 0x000fcc0000000000 */
[C---:B------:R-:W-:Y:S01]  /*6c80*/  HMMA.16816.F32.BF16 R120, R52.reuse, R90, R120 ;  /* 0x0000005a3478723c */ /* 0x040fe20000041878 */
[----:B------:R-:W-:Y:S01]  /*6c90*/  FADD R20, R18, R20 ;  /* 0x0000001412147221 */ /* 0x000fe20000000000 */
[----:B--2---:R-:W2:Y:S06]  /*6ca0*/  LDSM.16.M88.4 R56, [R11+0x1080] ;  /* 0x001080000b38783b */ /* 0x004eac0000000200 */
[C---:B------:R-:W-:Y:S08]  /*6cb0*/  HMMA.16816.F32.BF16 R128, R52.reuse, R94, R128 ;  /* 0x0000005e3480723c */ /* 0x040ff00000041880 */
[C---:B------:R-:W-:Y:S08]  /*6cc0*/  HMMA.16816.F32.BF16 R136, R52.reuse, R110, R136 ;  /* 0x0000006e3488723c */ /* 0x040ff00000041888 */
[C---:B------:R-:W-:Y:S08]  /*6cd0*/  HMMA.16816.F32.BF16 R140, R52.reuse, R102, R140 ;  /* 0x00000066348c723c */ /* 0x040ff0000004188c */
[C---:B------:R-:W-:Y:S08]  /*6ce0*/  HMMA.16816.F32.BF16 R144, R52.reuse, R118, R144 ;  /* 0x000000763490723c */ /* 0x040ff00000041890 */
[----:B------:R-:W-:Y:S01]  /*6cf0*/  HMMA.16816.F32.BF16 R148, R52, R126, R148 ;  /* 0x0000007e3494723c */ /* 0x000fe20000041894 */
[----:B------:R-:W-:Y:S01]  /*6d00*/  FADD R20, R16, R20 ;  /* 0x0000001410147221 */ /* 0x000fe20000000000 */
[----:B------:R-:W-:Y:S01]  /*6d10*/  LDSM.16.M88.4 R88, [R11+0x2080] ;  /* 0x002080000b58783b */ /* 0x000fe20000000200 */
[----:B------:R-:W-:-:S02]  /*6d20*/  FFMA R65, R65, c[0x0][0x188], -R8 ;  /* 0x0000620041417a23 */ /* 0x000fc40000000808 */
[----:B------:R-:W-:Y:S01]  /*6d30*/  FFMA R64, R76, c[0x0][0x188], -R8 ;  /* 0x000062004c407a23 */ /* 0x000fe20000000808 */
[----:B------:R-:W-:Y:S01]  /*6d40*/  LDSM.16.M88.4 R92, [R11+0x2880] ;  /* 0x002880000b5c783b */ /* 0x000fe20000000200 */
[----:B-1----:R-:W-:Y:S02]  /*6d50*/  F2FP.BF16.PACK_AB R52, R152, R135 ;  /* 0x000000879834723e */ /* 0x002fe400000010ff */
[----:B---3--:R-:W-:Y:S01]  /*6d60*/  F2FP.BF16.PACK_AB R53, R99, R98 ;  /* 0x000000626335723e */ /* 0x008fe200000010ff */
[----:B------:R-:W-:Y:S01]  /*6d70*/  FMUL R61, R60, 1.4426950216293334961 ;  /* 0x3fb8aa3b3c3d7820 */ /* 0x000fe20000400000 */
[----:B------:R-:W-:Y:S01]  /*6d80*/  F2FP.BF16.PACK_AB R54, R101, R50 ;  /* 0x000000326536723e */ /* 0x000fe200000010ff */
[----:B------:R-:W-:Y:S01]  /*6d90*/  FFMA R70, R70, c[0x0][0x188], -R10 ;  /* 0x0000620046467a23 */ /* 0x000fe2000000080a */
[----:B----4-:R-:W-:Y:S01]  /*6da0*/  F2FP.BF16.PACK_AB R55, R72, R109 ;  /* 0x0000006d4837723e */ /* 0x010fe200000010ff */
[----:B------:R-:W-:Y:S01]  /*6db0*/  FADD R20, R167, R20 ;  /* 0x00000014a7147221 */ /* 0x000fe20000000000 */
[----:B------:R-:W-:Y:S05]  /*6dc0*/  LDSM.16.M88.4 R116, [R171+0x1080] ;  /* 0x00108000ab74783b */ /* 0x000fea0000000200 */
[----:B0-----:R-:W-:Y:S07]  /*6dd0*/  HMMA.16816.F32.BF16 R104, R52, R40, R104 ;  /* 0x000000283468723c */ /* 0x001fee0000041868 */
[----:B------:R-:W-:-:S04]  /*6de0*/  FADD R41, R21, R3 ;  /* 0x0000000315297221 */ /* 0x000fc80000000000 */
[----:B------:R-:W-:Y:S02]  /*6df0*/  FADD R41, R17, R41 ;  /* 0x0000002911297221 */ /* 0x000fe40000000000 */
[----:B------:R-:W-:Y:S02]  /*6e00*/  FADD R20, R163, R20 ;  /* 0x00000014a3147221 */ /* 0x000fe40000000000 */
[----:B------:R-:W-:Y:S02]  /*6e10*/  FMUL R65, R65, 1.4426950216293334961 ;  /* 0x3fb8aa3b41417820 */ /* 0x000fe40000400000 */
[----:B------:R-:W-:Y:S01]  /*6e20*/  FFMA R60, R73, c[0x0][0x188], -R8 ;  /* 0x00006200493c7a23 */ /* 0x000fe20000000808 */
[----:B-----5:R-:W-:Y:S01]  /*6e30*/  HMMA.16816.F32.BF16 R112, R52, R44, R112 ;  /* 0x0000002c3470723c */ /* 0x020fe20000041870 */
[----:B------:R-:W-:Y:S01]  /*6e40*/  FADD R41, R164, R41 ;  /* 0x00000029a4297221 */ /* 0x000fe20000000000 */
[----:B------:R-:W-:Y:S01]  /*6e50*/  LDSM.16.M88.4 R16, [R11+0x3080] ;  /* 0x003080000b10783b */ /* 0x000fe20000000200 */
[----:B------:R-:W-:-:S02]  /*6e60*/  FADD R22, R22, R20 ;  /* 0x0000001416167221 */ /* 0x000fc40000000000 */
[----:B------:R-:W-:Y:S02]  /*6e70*/  FADD R41, R169, R41 ;  /* 0x00000029a9297221 */ /* 0x000fe40000000000 */
[----:B------:R-:W-:Y:S02]  /*6e80*/  FADD R22, R23, R22 ;  /* 0x0000001617167221 */ /* 0x000fe40000000000 */
[----:B------:R-:W-:Y:S01]  /*6e90*/  FADD R166, R166, R41 ;  /* 0x00000029a6a67221 */ /* 0x000fe20000000000 */
[----:B------:R0:W1:Y:S01]  /*6ea0*/  MUFU.EX2 R68, R65 ;  /* 0x0000004100447308 */ /* 0x0000620000000800 */
[----:B------:R-:W-:Y:S02]  /*6eb0*/  FADD R22, R24, R22 ;  /* 0x0000001618167221 */ /* 0x000fe40000000000 */
[----:B------:R-:W-:Y:S02]  /*6ec0*/  FADD R166, R168, R166 ;  /* 0x000000a6a8a67221 */ /* 0x000fe40000000000 */
[----:B------:R-:W-:-:S02]  /*6ed0*/  FADD R22, R132, R22 ;  /* 0x0000001684167221 */ /* 0x000fc40000000000 */
[----:B------:R-:W-:Y:S02]  /*6ee0*/  FADD R20, R165, R166 ;  /* 0x000000a6a5147221 */ /* 0x000fe40000000000 */
[----:B0-----:R-:W-:Y:S02]  /*6ef0*/  FMUL R65, R64, 1.4426950216293334961 ;  /* 0x3fb8aa3b40417820 */ /* 0x001fe40000400000 */
[----:B------:R-:W-:Y:S02]  /*6f00*/  FFMA R64, R77, c[0x0][0x188], -R8 ;  /* 0x000062004d407a23 */ /* 0x000fe40000000808 */
[----:B------:R-:W-:Y:S02]  /*6f10*/  FADD R20, R25, R20 ;  /* 0x0000001419147221 */ /* 0x000fe40000000000 */
[----:B------:R-:W-:Y:S02]  /*6f20*/  FMUL R64, R64, 1.4426950216293334961 ;  /* 0x3fb8aa3b40407820 */ /* 0x000fe40000400000 */
[----:B------:R-:W-:Y:S01]  /*6f30*/  FADD R133, R133, R22 ;  /* 0x0000001685857221 */ /* 0x000fe20000000000 */
[----:B------:R0:W-:Y:S01]  /*6f40*/  MUFU.EX2 R73, R61 ;  /* 0x0000003d00497308 */ /* 0x0001e20000000800 */
[----:B------:R-:W-:-:S02]  /*6f50*/  FMUL R76, R60, 1.4426950216293334961 ;  /* 0x3fb8aa3b3c4c7820 */ /* 0x000fc40000400000 */
[--C-:B------:R-:W-:Y:S02]  /*6f60*/  FFMA R44, R66, c[0x0][0x188], -R10.reuse ;  /* 0x00006200422c7a23 */ /* 0x100fe4000000080a */
[----:B------:R-:W-:Y:S02]  /*6f70*/  FFMA R21, R67, c[0x0][0x188], -R10 ;  /* 0x0000620043157a23 */ /* 0x000fe4000000080a */
[----:B------:R-:W-:Y:S01]  /*6f80*/  FADD R20, R26, R20 ;  /* 0x000000141a147221 */ /* 0x000fe20000000000 */
[----:B------:R-:W-:Y:S01]  /*6f90*/  MUFU.EX2 R77, R65 ;  /* 0x00000041004d7308 */ /* 0x000fe20000000800 */
[----:B------:R-:W-:Y:S01]  /*6fa0*/  FADD R133, R160, R133 ;  /* 0x00000085a0857221 */ /* 0x000fe20000000000 */
[----:B0-----:R-:W0:Y:S01]  /*6fb0*/  LDSM.16.M88.4 R60, [R11+0x1880] ;  /* 0x001880000b3c783b */ /* 0x001e220000000200 */
[----:B------:R-:W-:-:S05]  /*6fc0*/  FADD R27, R27, R20 ;  /* 0x000000141b1b7221 */ /* 0x000fca0000000000 */
[----:B------:R3:W-:Y:S01]  /*6fd0*/  MUFU.EX2 R3, R64 ;  /* 0x0000004000037308 */ /* 0x0007e20000000800 */
[----:B------:R-:W-:Y:S01]  /*6fe0*/  FADD R133, R161, R133 ;  /* 0x00000085a1857221 */ /* 0x000fe20000000000 */
[----:B---3--:R-:W3:Y:S01]  /*6ff0*/  LDSM.16.M88.4 R64, [R11+0x3880] ;  /* 0x003880000b40783b */ /* 0x008ee20000000200 */
[----:B------:R-:W-:Y:S02]  /*7000*/  FADD R27, R48, R27 ;  /* 0x0000001b301b7221 */ /* 0x000fe40000000000 */
[----:B------:R-:W-:Y:S02]  /*7010*/  FADD R51, R51, R133 ;  /* 0x0000008533337221 */ /* 0x000fe40000000000 */
[----:B------:R-:W-:Y:S02]  /*7020*/  FADD R27, R49, R27 ;  /* 0x0000001b311b7221 */ /* 0x000fe40000000000 */
[----:B------:R-:W-:Y:S02]  /*7030*/  FADD R51, R153, R51 ;  /* 0x0000003399337221 */ /* 0x000fe40000000000 */
[----:B------:R-:W-:-:S02]  /*7040*/  FADD R27, R162, R27 ;  /* 0x0000001ba21b7221 */ /* 0x000fc40000000000 */
[----:B------:R-:W-:Y:S02]  /*7050*/  FADD R51, R108, R51 ;  /* 0x000000336c337221 */ /* 0x000fe40000000000 */
[----:B------:R-:W-:Y:S02]  /*7060*/  FMUL R44, R44, 1.4426950216293334961 ;  /* 0x3fb8aa3b2c2c7820 */ /* 0x000fe40000400000 */
[----:B------:R-:W-:Y:S02]  /*7070*/  FMUL R21, R21, 1.4426950216293334961 ;  /* 0x3fb8aa3b15157820 */ /* 0x000fe40000400000 */
[--C-:B------:R-:W-:Y:S02]  /*7080*/  FFMA R71, R71, c[0x0][0x188], -R10.reuse ;  /* 0x0000620047477a23 */ /* 0x100fe4000000080a */
[----:B------:R-:W-:Y:S02]  /*7090*/  FMUL R70, R70, 1.4426950216293334961 ;  /* 0x3fb8aa3b46467820 */ /* 0x000fe40000400000 */
[----:B------:R-:W-:-:S02]  /*70a0*/  FFMA R74, R74, c[0x0][0x188], -R10 ;  /* 0x000062004a4a7a23 */ /* 0x000fc4000000080a */
[--C-:B------:R-:W-:Y:S02]  /*70b0*/  FFMA R75, R75, c[0x0][0x188], -R10.reuse ;  /* 0x000062004b4b7a23 */ /* 0x100fe4000000080a */
[--C-:B------:R-:W-:Y:S01]  /*70c0*/  FFMA R78, R78, c[0x0][0x188], -R10.reuse ;  /* 0x000062004e4e7a23 */ /* 0x100fe2000000080a */
[----:B--2---:R-:W-:Y:S01]  /*70d0*/  HMMA.16816.F32.BF16 R120, R52, R56, R120 ;  /* 0x000000383478723c */ /* 0x004fe20000041878 */
[----:B------:R-:W-:Y:S02]  /*70e0*/  FADD R27, R134, R27 ;  /* 0x0000001b861b7221 */ /* 0x000fe40000000000 */
[----:B------:R-:W-:Y:S01]  /*70f0*/  FFMA R79, R79, c[0x0][0x188], -R10 ;  /* 0x000062004f4f7a23 */ /* 0x000fe2000000080a */
[----:B------:R-:W-:Y:S01]  /*7100*/  MUFU.EX2 R76, R76 ;  /* 0x0000004c004c7308 */ /* 0x000fe20000000800 */
[----:B------:R-:W-:-:S03]  /*7110*/  FADD R51, R100, R51 ;  /* 0x0000003364337221 */ /* 0x000fc60000000000 */
[----:B0-----:R-:W-:Y:S01]  /*7120*/  HMMA.16816.F32.BF16 R128, R52, R60, R128 ;  /* 0x0000003c3480723c */ /* 0x001fe20000041880 */
[----:B------:R-:W-:Y:S01]  /*7130*/  FADD R27, R135, R27 ;  /* 0x0000001b871b7221 */ /* 0x000fe20000000000 */
[----:B------:R-:W-:Y:S01]  /*7140*/  F2FP.BF16.PACK_AB R22, R97, R69 ;  /* 0x000000456116723e */ /* 0x000fe200000010ff */
[----:B------:R-:W-:Y:S01]  /*7150*/  FADD R51, R98, R51 ;  /* 0x0000003362337221 */ /* 0x000fe20000000000 */
[----:B------:R-:W-:Y:S01]  /*7160*/  MUFU.EX2 R44, R44 ;  /* 0x0000002c002c7308 */ /* 0x000fe20000000800 */
[----:B------:R-:W-:-:S03]  /*7170*/  FMUL R25, R71, 1.4426950216293334961 ;  /* 0x3fb8aa3b47197820 */ /* 0x000fc60000400000 */
[----:B------:R-:W-:Y:S01]  /*7180*/  HMMA.16816.F32.BF16 R136, R52, R88, R136 ;  /* 0x000000583488723c */ /* 0x000fe20000041888 */
[----:B------:R-:W-:Y:S02]  /*7190*/  FADD R27, R152, R27 ;  /* 0x0000001b981b7221 */ /* 0x000fe40000000000 */
[----:B------:R-:W-:Y:S01]  /*71a0*/  FFMA R40, R80, c[0x0][0x188], -R8 ;  /* 0x0000620050287a23 */ /* 0x000fe20000000808 */
[----:B------:R-:W0:Y:S01]  /*71b0*/  MUFU.EX2 R45, R21 ;  /* 0x00000015002d7308 */ /* 0x000e220000000800 */
[----:B------:R-:W-:-:S03]  /*71c0*/  FADD R99, R99, R51 ;  /* 0x0000003363637221 */ /* 0x000fc60000000000 */
[----:B------:R-:W-:Y:S01]  /*71d0*/  HMMA.16816.F32.BF16 R140, R52, R92, R140 ;  /* 0x0000005c348c723c */ /* 0x000fe2000004188c */
[----:B------:R-:W-:Y:S02]  /*71e0*/  FADD R27, R50, R27 ;  /* 0x0000001b321b7221 */ /* 0x000fe40000000000 */
[----:B------:R-:W-:Y:S01]  /*71f0*/  FFMA R82, R82, c[0x0][0x188], -R10 ;  /* 0x0000620052527a23 */ /* 0x000fe2000000080a */
[----:B------:R-:W2:Y:S01]  /*7200*/  MUFU.EX2 R24, R70 ;  /* 0x0000004600187308 */ /* 0x000ea20000000800 */
[----:B------:R-:W-:-:S03]  /*7210*/  FADD R99, R109, R99 ;  /* 0x000000636d637221 */ /* 0x000fc60000000000 */
[C---:B------:R-:W-:Y:S01]  /*7220*/  HMMA.16816.F32.BF16 R144, R52.reuse, R16, R144 ;  /* 0x000000103490723c */ /* 0x040fe20000041890 */
[----:B------:R-:W-:Y:S01]  /*7230*/  FMUL R49, R74, 1.4426950216293334961 ;  /* 0x3fb8aa3b4a317820 */ /* 0x000fe20000400000 */
[----:B-1----:R-:W-:Y:S01]  /*7240*/  F2FP.BF16.PACK_AB R20, R68, R96 ;  /* 0x000000604414723e */ /* 0x002fe200000010ff */
[----:B------:R-:W-:Y:S01]  /*7250*/  FFMA R83, R83, c[0x0][0x188], -R10 ;  /* 0x0000620053537a23 */ /* 0x000fe2000000080a */
[----:B------:R-:W1:Y:S01]  /*7260*/  MUFU.EX2 R25, R25 ;  /* 0x0000001900197308 */ /* 0x000e620000000800 */
[----:B------:R-:W-:Y:S01]  /*7270*/  FADD R27, R101, R27 ;  /* 0x0000001b651b7221 */ /* 0x000fe20000000000 */
[----:B------:R-:W-:Y:S01]  /*7280*/  LDSM.16.M88.4 R160, [R171+0x2080] ;  /* 0x00208000aba0783b */ /* 0x000fe20000000200 */
[----:B------:R-:W-:Y:S01]  /*7290*/  FADD R99, R72, R99 ;  /* 0x0000006348637221 */ /* 0x000fe20000000000 */
[----:B---3--:R-:W-:Y:S01]  /*72a0*/  HMMA.16816.F32.BF16 R148, R52, R64, R148 ;  /* 0x000000403494723c */ /* 0x008fe20000041894 */
[----:B------:R-:W-:Y:S01]  /*72b0*/  FMUL R75, R75, 1.4426950216293334961 ;  /* 0x3fb8aa3b4b4b7820 */ /* 0x000fe20000400000 */
[----:B0-----:R-:W-:Y:S01]  /*72c0*/  F2FP.BF16.PACK_AB R21, R45, R44 ;  /* 0x0000002c2d15723e */ /* 0x001fe200000010ff */
[----:B------:R-:W-:Y:S01]  /*72d0*/  FADD R27, R96, R27 ;  /* 0x0000001b601b7221 */ /* 0x000fe20000000000 */
[----:B------:R-:W0:Y:S01]  /*72e0*/  MUFU.EX2 R49, R49 ;  /* 0x0000003100317308 */ /* 0x000e220000000800 */
[----:B------:R-:W-:Y:S01]  /*72f0*/  FADD R99, R44, R99 ;  /* 0x000000632c637221 */ /* 0x000fe20000000000 */
[----:B------:R-:W-:Y:S01]  /*7300*/  LDSM.16.M88.4 R100, [R171+0x80] ;  /* 0x00008000ab64783b */ /* 0x000fe20000000200 */
[----:B------:R-:W-:-:S02]  /*7310*/  FMUL R53, R78, 1.4426950216293334961 ;  /* 0x3fb8aa3b4e357820 */ /* 0x000fc40000400000 */
[----:B------:R-:W-:Y:S01]  /*7320*/  FADD R27, R68, R27 ;  /* 0x0000001b441b7221 */ /* 0x000fe20000000000 */
[----:B------:R-:W-:Y:S01]  /*7330*/  LDSM.16.M88.4 R108, [R171+0x880] ;  /* 0x00088000ab6c783b */ /* 0x000fe20000000200 */
[----:B------:R-:W-:Y:S01]  /*7340*/  FADD R99, R45, R99 ;  /* 0x000000632d637221 */ /* 0x000fe20000000000 */
[----:B------:R-:W3:Y:S01]  /*7350*/  MUFU.EX2 R51, R75 ;  /* 0x0000004b00337308 */ /* 0x000ee20000000800 */
[----:B------:R-:W-:Y:S01]  /*7360*/  FMUL R55, R79, 1.4426950216293334961 ;  /* 0x3fb8aa3b4f377820 */ /* 0x000fe20000400000 */
[----:B------:R-:W-:Y:S01]  /*7370*/  LDSM.16.M88.4 R152, [R171+0x3880] ;  /* 0x00388000ab98783b */ /* 0x000fe20000000200 */
[----:B------:R-:W-:Y:S02]  /*7380*/  FADD R69, R69, R27 ;  /* 0x0000001b45457221 */ /* 0x000fe40000000000 */
[----:B--2---:R-:W-:Y:S01]  /*7390*/  FADD R99, R24, R99 ;  /* 0x0000006318637221 */ /* 0x004fe20000000000 */
[----:B-1----:R-:W-:Y:S02]  /*73a0*/  F2FP.BF16.PACK_AB R23, R25, R24 ;  /* 0x000000181917723e */ /* 0x002fe400000010ff */
[----:B------:R-:W1:Y:S01]  /*73b0*/  MUFU.EX2 R53, R53 ;  /* 0x0000003500357308 */ /* 0x000e620000000800 */
[----:B------:R-:W-:-:S02]  /*73c0*/  FMUL R40, R40, 1.4426950216293334961 ;  /* 0x3fb8aa3b28287820 */ /* 0x000fc40000400000 */
[----:B------:R-:W-:Y:S02]  /*73d0*/  FMUL R17, R82, 1.4426950216293334961 ;  /* 0x3fb8aa3b52117820 */ /* 0x000fe40000400000 */
[--C-:B------:R-:W-:Y:S02]  /*73e0*/  FFMA R81, R81, c[0x0][0x188], -R8.reuse ;  /* 0x0000620051517a23 */ /* 0x100fe40000000808 */
[----:B------:R-:W-:Y:S01]  /*73f0*/  FADD R97, R97, R69 ;  /* 0x0000004561617221 */ /* 0x000fe20000000000 */
[----:B------:R-:W2:Y:S01]  /*7400*/  MUFU.EX2 R55, R55 ;  /* 0x0000003700377308 */ /* 0x000ea20000000800 */
[----:B------:R-:W-:Y:S02]  /*7410*/  FADD R25, R25, R99 ;  /* 0x0000006319197221 */ /* 0x000fe40000000000 */
[----:B------:R-:W-:Y:S02]  /*7420*/  FFMA R84, R84, c[0x0][0x188], -R8 ;  /* 0x0000620054547a23 */ /* 0x000fe40000000808 */
[----:B------:R-:W-:-:S02]  /*7430*/  FFMA R86, R86, c[0x0][0x188], -R10 ;  /* 0x0000620056567a23 */ /* 0x000fc4000000080a */
[----:B------:R-:W-:Y:S01]  /*7440*/  FMUL R54, R83, 1.4426950216293334961 ;  /* 0x3fb8aa3b53367820 */ /* 0x000fe20000400000 */
[----:B------:R-:W4:Y:S01]  /*7450*/  MUFU.EX2 R40, R40 ;  /* 0x0000002800287308 */ /* 0x000f220000000800 */
[----:B------:R-:W-:Y:S01]  /*7460*/  FMUL R81, R81, 1.4426950216293334961 ;  /* 0x3fb8aa3b51517820 */ /* 0x000fe20000400000 */
[----:B------:R-:W-:Y:S01]  /*7470*/  HMMA.16816.F32.BF16 R104, R20, R42, R104 ;  /* 0x0000002a1468723c */ /* 0x000fe20000041868 */
[----:B------:R-:W-:Y:S02]  /*7480*/  FADD R48, R73, R97 ;  /* 0x0000006149307221 */ /* 0x000fe40000000000 */
[----:B0-----:R-:W-:-:S03]  /*7490*/  FADD R25, R49, R25 ;  /* 0x0000001931197221 */ /* 0x001fc60000000000 */
[----:B------:R-:W0:Y:S01]  /*74a0*/  MUFU.EX2 R17, R17 ;  /* 0x0000001100117308 */ /* 0x000e220000000800 */
[----:B------:R-:W-:Y:S02]  /*74b0*/  FFMA R85, R85, c[0x0][0x188], -R8 ;  /* 0x0000620055557a23 */ /* 0x000fe40000000808 */
[----:B------:R-:W-:Y:S02]  /*74c0*/  FMUL R41, R84, 1.4426950216293334961 ;  /* 0x3fb8aa3b54297820 */ /* 0x000fe40000400000 */
[----:B------:R-:W-:Y:S02]  /*74d0*/  FFMA R87, R87, c[0x0][0x188], -R10 ;  /* 0x0000620057577a23 */ /* 0x000fe4000000080a */
[----:B------:R-:W-:Y:S01]  /*74e0*/  FMUL R42, R86, 1.4426950216293334961 ;  /* 0x3fb8aa3b562a7820 */ /* 0x000fe20000400000 */
[----:B------:R-:W5:Y:S01]  /*74f0*/  MUFU.EX2 R16, R81 ;  /* 0x0000005100107308 */ /* 0x000f620000000800 */
[----:B------:R-:W-:Y:S02]  /*7500*/  FADD R48, R76, R48 ;  /* 0x000000304c307221 */ /* 0x000fe40000000000 */
[----:B---3--:R-:W-:-:S02]  /*7510*/  FADD R50, R51, R25 ;  /* 0x0000001933327221 */ /* 0x008fc40000000000 */
[----:B------:R-:W-:Y:S01]  /*7520*/  FMUL R52, R85, 1.4426950216293334961 ;  /* 0x3fb8aa3b55347820 */ /* 0x000fe20000400000 */
[----:B------:R-:W-:Y:S02]  /*7530*/  HMMA.16816.F32.BF16 R144, R20, R18, R144 ;  /* 0x000000121490723c */ /* 0x000fe40000041890 */
[----:B------:R-:W3:Y:S01]  /*7540*/  MUFU.EX2 R54, R54 ;  /* 0x0000003600367308 */ /* 0x000ee20000000800 */
[----:B------:R-:W-:Y:S01]  /*7550*/  FMUL R43, R87, 1.4426950216293334961 ;  /* 0x3fb8aa3b572b7820 */ /* 0x000fe20000400000 */
[----:B------:R-:W-:Y:S01]  /*7560*/  LDSM.16.M88.4 R24, [R171+0x3080] ;  /* 0x00308000ab18783b */ /* 0x000fe20000000200 */
[----:B------:R-:W-:Y:S02]  /*7570*/  FADD R48, R77, R48 ;  /* 0x000000304d307221 */ /* 0x000fe40000000000 */
[----:B-1----:R-:W-:-:S03]  /*7580*/  FADD R50, R53, R50 ;  /* 0x0000003235327221 */ /* 0x002fc60000000000 */
[----:B------:R-:W1:Y:S01]  /*7590*/  MUFU.EX2 R41, R41 ;  /* 0x0000002900297308 */ /* 0x000e620000000800 */
[----:B------:R-:W-:Y:S02]  /*75a0*/  FADD R48, R3, R48 ;  /* 0x0000003003307221 */ /* 0x000fe40000000000 */
[----:B--2---:R-:W-:-:S05]  /*75b0*/  FADD R50, R55, R50 ;  /* 0x0000003237327221 */ /* 0x004fca0000000000 */
[----:B------:R-:W2:Y:S01]  /*75c0*/  MUFU.EX2 R42, R42 ;  /* 0x0000002a002a7308 */ /* 0x000ea20000000800 */
[----:B----4-:R-:W-:Y:S02]  /*75d0*/  FADD R48, R40, R48 ;  /* 0x0000003028307221 */ /* 0x010fe40000000000 */
[----:B0-----:R-:W-:-:S05]  /*75e0*/  FADD R50, R17, R50 ;  /* 0x0000003211327221 */ /* 0x001fca0000000000 */
[----:B------:R-:W-:Y:S08]  /*75f0*/  MUFU.EX2 R52, R52 ;  /* 0x0000003400347308 */ /* 0x000ff00000000800 */
[----:B------:R-:W0:Y:S01]  /*7600*/  MUFU.EX2 R43, R43 ;  /* 0x0000002b002b7308 */ /* 0x000e220000000800 */
[----:B------:R-:W-:Y:S01]  /*7610*/  HMMA.16816.F32.BF16 R112, R20, R46, R112 ;  /* 0x0000002e1470723c */ /* 0x000fe20000041870 */
[----:B-----5:R-:W-:Y:S01]  /*7620*/  FADD R19, R16, R48 ;  /* 0x0000003010137221 */ /* 0x020fe20000000000 */
[----:B------:R-:W-:Y:S01]  /*7630*/  LDSM.16.M88.4 R44, [R171+0x1880] ;  /* 0x00188000ab2c783b */ /* 0x000fe20000000200 */
[----:B---3--:R-:W-:-:S05]  /*7640*/  FADD R18, R54, R50 ;  /* 0x0000003236127221 */ /* 0x008fca0000000000 */
[----:B------:R-:W-:Y:S01]  /*7650*/  HMMA.16816.F32.BF16 R92, R20, R94, R140 ;  /* 0x0000005e145c723c */ /* 0x000fe2000004188c */
[----:B------:R-:W-:Y:S01]  /*7660*/  LDSM.16.M88.4 R140, [R171+0x2880] ;  /* 0x00288000ab8c783b */ /* 0x000fe20000000200 */
[----:B-1----:R-:W-:Y:S02]  /*7670*/  FADD R19, R41, R19 ;  /* 0x0000001329137221 */ /* 0x002fe40000000000 */
[----:B--2---:R-:W-:Y:S01]  /*7680*/  FADD R18, R42, R18 ;  /* 0x000000122a127221 */ /* 0x004fe20000000000 */
[----:B------:R-:W-:-:S03]  /*7690*/  F2FP.BF16.PACK_AB R50, R3, R77 ;  /* 0x0000004d0332723e */ /* 0x000fc600000010ff */
[----:B------:R-:W-:Y:S01]  /*76a0*/  HMMA.16816.F32.BF16 R120, R20, R58, R120 ;  /* 0x0000003a1478723c */ /* 0x000fe20000041878 */
[----:B0-----:R-:W-:-:S07]  /*76b0*/  FADD R3, R43, R18 ;  /* 0x000000122b037221 */ /* 0x001fce0000000000 */
[C---:B------:R-:W-:Y:S08]  /*76c0*/  HMMA.16816.F32.BF16 R128, R20.reuse, R62, R128 ;  /* 0x0000003e1480723c */ /* 0x040ff00000041880 */
[C---:B------:R-:W-:Y:S08]  /*76d0*/  HMMA.16816.F32.BF16 R136, R20.reuse, R90, R136 ;  /* 0x0000005a1488723c */ /* 0x040ff00000041888 */
[----:B------:R-:W-:Y:S01]  /*76e0*/  HMMA.16816.F32.BF16 R148, R20, R66, R148 ;  /* 0x000000421494723c */ /* 0x000fe20000041894 */
[----:B------:R-:W0:Y:S06]  /*76f0*/  SHFL.BFLY PT, R22, R3, 0x2, 0x1f ;  /* 0x0c401f0003167f89 */ /* 0x000e2c00000e0000 */
[----:B------:R-:W-:-:S05]  /*7700*/  FADD R20, R52, R19 ;  /* 0x0000001334147221 */ /* 0x000fca0000000000 */
[----:B------:R-:W1:Y:S01]  /*7710*/  SHFL.BFLY PT, R21, R20, 0x2, 0x1f ;  /* 0x0c401f0014157f89 */ /* 0x000e6200000e0000 */
[----:B------:R-:W-:Y:S02]  /*7720*/  F2FP.BF16.PACK_AB R49, R51, R49 ;  /* 0x000000313331723e */ /* 0x000fe400000010ff */
[----:B------:R-:W-:Y:S02]  /*7730*/  F2FP.BF16.PACK_AB R48, R76, R73 ;  /* 0x000000494c30723e */ /* 0x000fe400000010ff */
[----:B------:R-:W-:Y:S01]  /*7740*/  F2FP.BF16.PACK_AB R51, R55, R53 ;  /* 0x000000353733723e */ /* 0x000fe200000010ff */
[----:B0-----:R-:W-:-:S06]  /*7750*/  FADD R22, R3, R22 ;  /* 0x0000001603167221 */ /* 0x001fcc0000000000 */
[----:B------:R-:W-:Y:S01]  /*7760*/  HMMA.16816.F32.BF16 R104, R48, R100, R104 ;  /* 0x000000643068723c */ /* 0x000fe20000041868 */
[----:B-1----:R-:W-:-:S07]  /*7770*/  FADD R21, R20, R21 ;  /* 0x0000001514157221 */ /* 0x002fce0000000000 */
[C---:B------:R-:W-:Y:S01]  /*7780*/  HMMA.16816.F32.BF16 R112, R48.reuse, R108, R112 ;  /* 0x0000006c3070723c */ /* 0x040fe20000041870 */
[----:B------:R-:W-:Y:S04]  /*7790*/  SHFL.BFLY PT, R20, R22, 0x1, 0x1f ;  /* 0x0c201f0016147f89 */ /* 0x000fe800000e0000 */
[----:B------:R-:W0:Y:S03]  /*77a0*/  SHFL.BFLY PT, R3, R21, 0x1, 0x1f ;  /* 0x0c201f0015037f89 */ /* 0x000e2600000e0000 */
[C---:B------:R-:W-:Y:S08]  /*77b0*/  HMMA.16816.F32.BF16 R120, R48.reuse, R116, R120 ;  /* 0x000000743078723c */ /* 0x040ff00000041878 */
[C---:B------:R-:W-:Y:S08]  /*77c0*/  HMMA.16816.F32.BF16 R128, R48.reuse, R44, R128 ;  /* 0x0000002c3080723c */ /* 0x040ff00000041880 */
[C---:B------:R-:W-:Y:S08]  /*77d0*/  HMMA.16816.F32.BF16 R136, R48.reuse, R160, R136 ;  /* 0x000000a03088723c */ /* 0x040ff00000041888 */
[C---:B------:R-:W-:Y:S08]  /*77e0*/  HMMA.16816.F32.BF16 R92, R48.reuse, R140, R92 ;  /* 0x0000008c305c723c */ /* 0x040ff0000004185c */
[C---:B------:R-:W-:Y:S08]  /*77f0*/  HMMA.16816.F32.BF16 R144, R48.reuse, R24, R144 ;  /* 0x000000183090723c */ /* 0x040ff00000041890 */
[----:B------:R-:W-:Y:S01]  /*7800*/  HMMA.16816.F32.BF16 R148, R48, R152, R148 ;  /* 0x000000983094723c */ /* 0x000fe20000041894 */
[----:B------:R-:W-:-:S02]  /*7810*/  IADD3 R4, R4, 0x80, RZ ;  /* 0x0000008004047810 */ /* 0x000fc40007ffe0ff */
[----:B------:R-:W-:Y:S02]  /*7820*/  F2FP.BF16.PACK_AB R16, R16, R40 ;  /* 0x000000281010723e */ /* 0x000fe400000010ff */
[----:B------:R-:W-:Y:S02]  /*7830*/  ISETP.GE.AND P0, PT, R4, c[0x0][0x1d0], PT ;  /* 0x0000740004007a0c */ /* 0x000fe40003f06270 */
[----:B------:R-:W-:Y:S02]  /*7840*/  F2FP.BF16.PACK_AB R17, R54, R17 ;  /* 0x000000113611723e */ /* 0x000fe400000010ff */
[----:B------:R-:W-:Y:S02]  /*7850*/  F2FP.BF16.PACK_AB R18, R52, R41 ;  /* 0x000000293412723e */ /* 0x000fe400000010ff */
[----:B------:R-:W-:Y:S01]  /*7860*/  F2FP.BF16.PACK_AB R19, R43, R42 ;  /* 0x0000002a2b13723e */ /* 0x000fe200000010ff */
[----:B0-----:R-:W-:Y:S02]  /*7870*/  FADD R3, R21, R3 ;  /* 0x0000000315037221 */ /* 0x001fe40000000000 */
[----:B------:R-:W-:-:S04]  /*7880*/  FADD R20, R22, R20 ;  /* 0x0000001416147221 */ /* 0x000fc80000000000 */
[----:B------:R-:W-:Y:S01]  /*7890*/  HMMA.16816.F32.BF16 R100, R16, R102, R104 ;  /* 0x000000661064723c */ /* 0x000fe20000041868 */
[----:B------:R-:W-:Y:S02]  /*78a0*/  FFMA R5, R15, R5, R3 ;  /* 0x000000050f057223 */ /* 0x000fe40000000003 */
[----:B------:R-:W-:-:S05]  /*78b0*/  FFMA R14, R13, R14, R20 ;  /* 0x0000000e0d0e7223 */ /* 0x000fca0000000014 */
[----:B------:R-:W-:Y:S01]  /*78c0*/  HMMA.16816.F32.BF16 R108, R16, R110, R112 ;  /* 0x0000006e106c723c */ /* 0x000fe20000041870 */
[----:B------:R-:W-:Y:S01]  /*78d0*/  IMAD.MOV.U32 R15, RZ, RZ, R8 ;  /* 0x000000ffff0f7224 */ /* 0x000fe200078e0008 */
[----:B------:R-:W-:-:S06]  /*78e0*/  MOV R13, R10 ;  /* 0x0000000a000d7202 */ /* 0x000fcc0000000f00 */
[C---:B------:R-:W-:Y:S08]  /*78f0*/  HMMA.16816.F32.BF16 R116, R16.reuse, R118, R120 ;  /* 0x000000761074723c */ /* 0x040ff00000041878 */
[C---:B------:R-:W-:Y:S08]  /*7900*/  HMMA.16816.F32.BF16 R128, R16.reuse, R46, R128 ;  /* 0x0000002e1080723c */ /* 0x040ff00000041880 */
[C---:B------:R-:W-:Y:S08]  /*7910*/  HMMA.16816.F32.BF16 R160, R16.reuse, R162, R136 ;  /* 0x000000a210a0723c */ /* 0x040ff00000041888 */
[C---:B------:R-:W-:Y:S08]  /*7920*/  HMMA.16816.F32.BF16 R140, R16.reuse, R142, R92 ;  /* 0x0000008e108c723c */ /* 0x040ff0000004185c */
[C---:B------:R-:W-:Y:S08]  /*7930*/  HMMA.16816.F32.BF16 R144, R16.reuse, R26, R144 ;  /* 0x0000001a1090723c */ /* 0x040ff00000041890 */
[----:B------:R-:W-:Y:S07]  /*7940*/  HMMA.16816.F32.BF16 R152, R16, R154, R148 ;  /* 0x0000009a1098723c */ /* 0x000fee0000041894 */
[----:B------:R-:W-:-:S05]  /*7950*/  MOV R16, 0x80 ;  /* 0x0000008000107802 */ /* 0x000fca0000000f00 */
[C---:B------:R-:W-:Y:S02]  /*7960*/  IMAD R2, R16.reuse, c[0x0][0x1b4], R2 ;  /* 0x00006d0010027a24 */ /* 0x040fe400078e0202 */
[----:B------:R-:W-:Y:S01]  /*7970*/  IMAD R9, R16, c[0x0][0x1a4], R9 ;  /* 0x0000690010097a24 */ /* 0x000fe200078e0209 */
[----:B------:R-:W-:Y:S01]  /*7980*/  @P0 CALL.REL.NOINC `(.L_x_1) ;  /* 0x0000001000000944 */ /* 0x000fe20003c00000 */
[----:B------:R-:W-:Y:S05]  /*7990*/  BRA `(.L_x_2) ;  /* 0xffffb70000007947 */ /* 0x000fea000383ffff */
.L_x_1:
[----:B------:R-:W-:Y:S01]  /*79a0*/  MOV R3, R8 ;  /* 0x0000000800037202 */ /* 0x000fe20000000f00 */
[----:B------:R-:W-:-:S03]  /*79b0*/  IMAD.MOV.U32 R2, RZ, RZ, R10 ;  /* 0x000000ffff027224 */ /* 0x000fc600078e000a */
.L_x_0:
[----:B------:R-:W0:Y:S01]  /*79c0*/  S2R R90, SR_TID.X ;  /* 0x00000000005a7919 */ /* 0x000e220000002100 */
[----:B-1----:R-:W-:Y:S01]  /*79d0*/  MOV R15, R5 ;  /* 0x00000005000f7202 */ /* 0x002fe20000000f00 */
[C---:B------:R-:W-:Y:S01]  /*79e0*/  FMUL R5, R14.reuse, 8388608 ;  /* 0x4b0000000e057820 */ /* 0x040fe20000400000 */
[C---:B------:R-:W-:Y:S01]  /*79f0*/  FSETP.GEU.AND P3, PT, R14.reuse, 1.175494350822287508e-38, PT ;  /* 0x008000000e00780b */ /* 0x040fe20003f6e000 */
[----:B------:R-:W1:Y:S01]  /*7a00*/  S2R R89, SR_CTAID.Y ;  /* 0x0000000000597919 */ /* 0x000e620000002600 */
[C---:B------:R-:W-:Y:S01]  /*7a10*/  FSETP.GEU.AND P2, PT, R15.reuse, 1.175494350822287508e-38, PT ;  /* 0x008000000f00780b */ /* 0x040fe20003f4e000 */
[----:B------:R-:W-:Y:S01]  /*7a20*/  FMUL R0, R15, 8388608 ;  /* 0x4b0000000f007820 */ /* 0x000fe20000400000 */
[----:B------:R-:W-:Y:S01]  /*7a30*/  FSEL R57, R5, R14, !P3 ;  /* 0x0000000e05397208 */ /* 0x000fe20005800000 */
[----:B------:R-:W2:Y:S01]  /*7a40*/  S2R R87, SR_CTAID.X ;  /* 0x0000000000577919 */ /* 0x000ea20000002500 */
[----:B------:R-:W-:-:S02]  /*7a50*/  FSETP.GT.AND P1, PT, |R14|, 8.50705917302346158658e+37, PT ;  /* 0x7e8000000e00780b */ /* 0x000fc40003f24200 */
[----:B------:R-:W-:Y:S01]  /*7a60*/  FSEL R58, R0, R15, !P2 ;  /* 0x0000000f003a7208 */ /* 0x000fe20005000000 */
[----:B------:R-:W3:Y:S01]  /*7a70*/  S2R R16, SR_TID.X ;  /* 0x0000000000107919 */ /* 0x000ee20000002100 */
[----:B------:R-:W-:-:S03]  /*7a80*/  MOV R86, c[0x0][0x1c8] ;  /* 0x0000720000567a02 */ /* 0x000fc60000000f00 */
[----:B------:R-:W4:Y:S04]  /*7a90*/  S2R R54, SR_TID.X ;  /* 0x0000000000367919 */ /* 0x000f280000002100 */
[----:B------:R-:W-:Y:S02]  /*7aa0*/  BAR.SYNC.DEFER_BLOCKING 0x0 ;  /* 0x0000000000007b1d */ /* 0x000fe40000010000 */
[----:B------:R-:W-:Y:S02]  /*7ab0*/  @P1 FMUL R155, R155, 0.25 ;  /* 0x3e8000009b9b1820 */ /* 0x000fe40000400000 */
[C---:B0-----:R-:W-:Y:S01]  /*7ac0*/  IMAD.SHL.U32 R13, R90.reuse, 0x4, RZ ;  /* 0x000000045a0d7824 */ /* 0x041fe200078e00ff */
[----:B------:R-:W-:Y:S01]  /*7ad0*/  SHF.L.U32 R11, R90, 0x3, RZ ;  /* 0x000000035a0b7819 */ /* 0x000fe200000006ff */
[----:B------:R-:W-:Y:S01]  /*7ae0*/  @P1 FMUL R154, R154, 0.25 ;  /* 0x3e8000009a9a1820 */ /* 0x000fe20000400000 */
[----:B------:R-:W-:Y:S01]  /*7af0*/  SHF.R.U32.HI R4, RZ, 0x1, R90 ;  /* 0x00000001ff047819 */ /* 0x000fe2000001165a */
[----:B------:R-:W-:Y:S01]  /*7b00*/  @P1 FMUL R147, R147, 0.25 ;  /* 0x3e80000093931820 */ /* 0x000fe20000400000 */
[----:B------:R-:W-:Y:S01]  /*7b10*/  LOP3.LUT R0, R11, 0x38, RZ, 0xc0, !PT ;  /* 0x000000380b007812 */ /* 0x000fe200078ec0ff */
[----:B------:R-:W-:Y:S01]  /*7b20*/  @P1 FMUL R146, R146, 0.25 ;  /* 0x3e80000092921820 */ /* 0x000fe20000400000 */
[----:B------:R-:W-:Y:S01]  /*7b30*/  LOP3.LUT R6, R4, 0x4, RZ, 0xc0, !PT ;  /* 0x0000000404067812 */ /* 0x000fe200078ec0ff */
[----:B------:R-:W-:Y:S01]  /*7b40*/  @P1 FMUL R143, R143, 0.25 ;  /* 0x3e8000008f8f1820 */ /* 0x000fe20000400000 */
[----:B------:R-:W-:Y:S01]  /*7b50*/  LOP3.LUT R7, R13, 0xc0, RZ, 0xc0, !PT ;  /* 0x000000c00d077812 */ /* 0x000fe200078ec0ff */
[----:B------:R-:W-:Y:S01]  /*7b60*/  @P1 FMUL R142, R142, 0.25 ;  /* 0x3e8000008e8e1820 */ /* 0x000fe20000400000 */
[----:B------:R-:W-:Y:S01]  /*7b70*/  IADD3 R4, R58, -0x3f3504f3, RZ ;  /* 0xc0cafb0d3a047810 */ /* 0x000fe20007ffe0ff */
[----:B------:R-:W-:Y:S01]  /*7b80*/  @P1 FMUL R163, R163, 0.25 ;  /* 0x3e800000a3a31820 */ /* 0x000fe20000400000 */
[----:B------:R-:W-:Y:S01]  /*7b90*/  IADD3 R0, R6, R0, R7 ;  /* 0x0000000006007210 */ /* 0x000fe20007ffe007 */
[----:B------:R-:W-:Y:S01]  /*7ba0*/  @P1 FMUL R162, R162, 0.25 ;  /* 0x3e800000a2a21820 */ /* 0x000fe20000400000 */
[----:B------:R-:W-:Y:S01]  /*7bb0*/  SHF.L.U32 R6, R90, 0x8, RZ ;  /* 0x000000085a067819 */ /* 0x000fe200000006ff */
[----:B------:R-:W-:Y:S01]  /*7bc0*/  @P1 FMUL R131, R131, 0.25 ;  /* 0x3e80000083831820 */ /* 0x000fe20000400000 */
[----:B------:R-:W-:Y:S01]  /*7bd0*/  LOP3.LUT R5, R4, 0xff800000, RZ, 0xc0, !PT ;  /* 0xff80000004057812 */ /* 0x000fe200078ec0ff */
[----:B------:R-:W-:Y:S01]  /*7be0*/  @P1 FMUL R130, R130, 0.25 ;  /* 0x3e80000082821820 */ /* 0x000fe20000400000 */
[----:B------:R-:W-:Y:S01]  /*7bf0*/  IADD3 R4, R57, -0x3f3504f3, RZ ;  /* 0xc0cafb0d39047810 */ /* 0x000fe20007ffe0ff */
[----:B------:R-:W-:Y:S01]  /*7c00*/  @P1 FMUL R119, R119, 0.25 ;  /* 0x3e80000077771820 */ /* 0x000fe20000400000 */
[----:B------:R-:W-:Y:S01]  /*7c10*/  LOP3.LUT R88, R90, 0x3f, RZ, 0xc0, !PT ;  /* 0x0000003f5a587812 */ /* 0x000fe200078ec0ff */
[----:B------:R-:W-:Y:S01]  /*7c20*/  @P1 FMUL R118, R118, 0.25 ;  /* 0x3e80000076761820 */ /* 0x000fe20000400000 */
[----:B------:R-:W-:Y:S01]  /*7c30*/  LOP3.LUT R9, R6, 0x1800, RZ, 0xc0, !PT ;  /* 0x0000180006097812 */ /* 0x000fe200078ec0ff */
[----:B-1----:R-:W-:Y:S01]  /*7c40*/  IMAD R6, R89, c[0x0][0x1c0], RZ ;  /* 0x0000700059067a24 */ /* 0x002fe200078e02ff */
[----:B------:R-:W-:Y:S01]  /*7c50*/  SHF.L.U32 R12, R90, 0x5, RZ ;  /* 0x000000055a0c7819 */ /* 0x000fe200000006ff */
[----:B------:R-:W-:Y:S01]  /*7c60*/  @P1 FMUL R111, R111, 0.25 ;  /* 0x3e8000006f6f1820 */ /* 0x000fe20000400000 */
[----:B--2---:R-:W-:Y:S01]  /*7c70*/  LEA R87, R87, R88, 0x6 ;  /* 0x0000005857577211 */ /* 0x004fe200078e30ff */
[----:B------:R-:W-:Y:S01]  /*7c80*/  IMAD.SHL.U32 R20, R6, 0x2, RZ ;  /* 0x0000000206147824 */ /* 0x000fe200078e00ff */
[----:B------:R-:W-:Y:S01]  /*7c90*/  LOP3.LUT R8, R4, 0xff800000, RZ, 0xc0, !PT ;  /* 0xff80000004087812 */ /* 0x000fe200078ec0ff */
[----:B------:R-:W-:Y:S01]  /*7ca0*/  IMAD.HI R21, R6, 0x2, RZ ;  /* 0x0000000206157827 */ /* 0x000fe200078e02ff */
[----:B------:R-:W-:Y:S01]  /*7cb0*/  LOP3.LUT R12, R9, 0x60, R12, 0xf8, !PT ;  /* 0x00000060090c7812 */ /* 0x000fe200078ef80c */
[----:B------:R-:W-:Y:S01]  /*7cc0*/  I2F R7, R5 ;  /* 0x0000000500077306 */ /* 0x000fe20000201400 */
[----:B------:R-:W-:Y:S01]  /*7cd0*/  FSEL R6, RZ, -23, P3 ;  /* 0xc1b80000ff067808 */ /* 0x000fe20001800000 */
[----:B------:R-:W-:Y:S01]  /*7ce0*/  IMAD R10, R87, c[0x0][0x1c4], RZ ;  /* 0x00007100570a7a24 */ /* 0x000fe200078e02ff */
[C---:B------:R-:W-:Y:S01]  /*7cf0*/  FSETP.GEU.AND P3, PT, |R14|.reuse, 1.175494350822287508e-38, PT ;  /* 0x008000000e00780b */ /* 0x040fe20003f6e200 */
[----:B------:R-:W-:Y:S01]  /*7d00*/  @P1 FMUL R14, R14, 0.25 ;  /* 0x3e8000000e0e1820 */ /* 0x000fe20000400000 */
[----:B------:R-:W-:Y:S01]  /*7d10*/  LOP3.LUT R4, R11, 0x300, RZ, 0xc0, !PT ;  /* 0x000003000b047812 */ /* 0x000fe200078ec0ff */
[----:B------:R-:W-:Y:S01]  /*7d20*/  @P1 FMUL R110, R110, 0.25 ;  /* 0x3e8000006e6e1820 */ /* 0x000fe20000400000 */
[----:B------:R-:W-:Y:S01]  /*7d30*/  SHF.L.U32 R11, R10, 0x1, RZ ;  /* 0x000000010a0b7819 */ /* 0x000fe200000006ff */
[----:B------:R-:W0:Y:S01]  /*7d40*/  I2F R9, R8 ;  /* 0x0000000800097306 */ /* 0x000e220000201400 */
[----:B------:R-:W-:Y:S01]  /*7d50*/  LOP3.LUT R13, R4, 0x70, R13, 0xf8, !PT ;  /* 0x00000070040d7812 */ /* 0x000fe200078ef80d */
[----:B------:R-:W-:Y:S01]  /*7d60*/  @P1 FMUL R103, R103, 0.25 ;  /* 0x3e80000067671820 */ /* 0x000fe20000400000 */
[----:B------:R-:W-:Y:S01]  /*7d70*/  SHF.L.U32 R4, R90, 0xa, RZ ;  /* 0x0000000a5a047819 */ /* 0x000fe200000006ff */
[----:B------:R-:W-:Y:S01]  /*7d80*/  @P1 FMUL R102, R102, 0.25 ;  /* 0x3e80000066661820 */ /* 0x000fe20000400000 */
[----:B------:R-:W-:Y:S01]  /*7d90*/  IADD3 R20, P4, P5, R11, c[0x0][0x178], R20 ;  /* 0x00005e000b147a10 */ /* 0x000fe20007d9e014 */
[----:B------:R-:W-:Y:S01]  /*7da0*/  IMAD.HI R10, R10, 0x2, RZ ;  /* 0x000000020a0a7827 */ /* 0x000fe200078e02ff */
[----:B------:R-:W-:-:S02]  /*7db0*/  LOP3.LUT R11, R4, 0x1800, RZ, 0xc0, !PT ;  /* 0x00001800040b7812 */ /* 0x000fc400078ec0ff */
[----:B------:R-:W-:Y:S01]  /*7dc0*/  FSEL R4, RZ, -23, P2 ;  /* 0xc1b80000ff047808 */ /* 0x000fe20001000000 */
[----:B------:R-:W-:Y:S01]  /*7dd0*/  @!P3 FMUL R14, R14, 16777216 ;  /* 0x4b8000000e0eb820 */ /* 0x000fe20000400000 */
[----:B------:R-:W-:Y:S01]  /*7de0*/  FSETP.GT.AND P2, PT, |R15|, 8.50705917302346158658e+37, PT ;  /* 0x7e8000000f00780b */ /* 0x000fe20003f44200 */
[----:B------:R-:W-:Y:S01]  /*7df0*/  @!P3 FMUL R155, R155, 16777216 ;  /* 0x4b8000009b9bb820 */ /* 0x000fe20000400000 */
[----:B------:R-:W-:Y:S01]  /*7e00*/  FSETP.GEU.AND P1, PT, |R15|, 1.175494350822287508e-38, PT ;  /* 0x008000000f00780b */ /* 0x000fe20003f2e200 */
[----:B------:R-:W-:Y:S01]  /*7e10*/  @!P3 FMUL R154, R154, 16777216 ;  /* 0x4b8000009a9ab820 */ /* 0x000fe20000400000 */
[----:B---3--:R-:W-:Y:S01]  /*7e20*/  LOP3.LUT R16, R16, 0x7f, RZ, 0xc0, !PT ;  /* 0x0000007f10107812 */ /* 0x008fe200078ec0ff */
[----:B0-----:R-:W-:Y:S01]  /*7e30*/  FFMA.FTZ R9, R9, 1.1920928955078125e-07, R6 ;  /* 0x3400000009097823 */ /* 0x001fe20000010006 */
[----:B------:R-:W-:Y:S01]  /*7e40*/  LOP3.LUT R43, R12, R13, RZ, 0x3c, !PT ;  /* 0x0000000d0c2b7212 */ /* 0x000fe200078e3cff */
[----:B------:R-:W0:Y:S01]  /*7e50*/  MUFU.RCP R6, R14 ;  /* 0x0000000e00067308 */ /* 0x000e220000001000 */
[----:B------:R-:W-:Y:S01]  /*7e60*/  @!P3 FMUL R147, R147, 16777216 ;  /* 0x4b8000009393b820 */ /* 0x000fe20000400000 */
[----:B------:R-:W-:Y:S01]  /*7e70*/  LEA R56, R16, R11, 0x4 ;  /* 0x0000000b10387211 */ /* 0x000fe200078e20ff */
[----:B------:R-:W-:Y:S01]  /*7e80*/  @!P3 FMUL R146, R146, 16777216 ;  /* 0x4b8000009292b820 */ /* 0x000fe20000400000 */
[----:B------:R-:W-:Y:S01]  /*7e90*/  IADD3.X R21, R10, c[0x0][0x17c], R21, P4, P5 ;  /* 0x00005f000a157a10 */ /* 0x000fe200027ea415 */
[----:B------:R-:W-:Y:S01]  /*7ea0*/  @!P3 FMUL R143, R143, 16777216 ;  /* 0x4b8000008f8fb820 */ /* 0x000fe20000400000 */
[----:B----4-:R-:W-:Y:S01]  /*7eb0*/  SHF.R.U32.HI R54, RZ, 0x6, R54 ;  /* 0x00000006ff367819 */ /* 0x010fe20000011636 */
[----:B------:R-:W-:Y:S01]  /*7ec0*/  @P2 FMUL R15, R15, 0.25 ;  /* 0x3e8000000f0f2820 */ /* 0x000fe20000400000 */
[----:B------:R-:W-:Y:S01]  /*7ed0*/  IADD3 R8, R57, -R8, RZ ;  /* 0x8000000839087210 */ /* 0x000fe20007ffe0ff */
[----:B------:R-:W-:Y:S01]  /*7ee0*/  @!P3 FMUL R142, R142, 16777216 ;  /* 0x4b8000008e8eb820 */ /* 0x000fe20000400000 */
[----:B------:R-:W-:Y:S01]  /*7ef0*/  SGXT.U32 R54, R54, 0x1 ;  /* 0x000000013636781a */ /* 0x000fe20000000000 */
[----:B------:R-:W-:Y:S01]  /*7f00*/  @!P3 FMUL R163, R163, 16777216 ;  /* 0x4b800000a3a3b820 */ /* 0x000fe20000400000 */
[----:B------:R-:W-:Y:S01]  /*7f10*/  SHF.L.U32 R88, R90, 0x1, RZ ;  /* 0x000000015a587819 */ /* 0x000fe200000006ff */
[----:B------:R-:W-:Y:S01]  /*7f20*/  @!P3 FMUL R162, R162, 16777216 ;  /* 0x4b800000a2a2b820 */ /* 0x000fe20000400000 */
[----:B------:R-:W-:Y:S01]  /*7f30*/  LOP3.LUT P0, RZ, R90, 0x40, RZ, 0xc0, !PT ;  /* 0x000000405aff7812 */ /* 0x000fe2000780c0ff */
[----:B------:R-:W-:-:S02]  /*7f40*/  @!P3 FMUL R131, R131, 16777216 ;  /* 0x4b8000008383b820 */ /* 0x000fc40000400000 */
[----:B------:R-:W-:Y:S02]  /*7f50*/  @!P3 FMUL R130, R130, 16777216 ;  /* 0x4b8000008282b820 */ /* 0x000fe40000400000 */
[----:B------:R-:W-:Y:S02]  /*7f60*/  @!P3 FMUL R119, R119, 16777216 ;  /* 0x4b8000007777b820 */ /* 0x000fe40000400000 */
[----:B------:R-:W-:Y:S02]  /*7f70*/  @!P3 FMUL R118, R118, 16777216 ;  /* 0x4b8000007676b820 */ /* 0x000fe40000400000 */
[----:B------:R-:W-:Y:S02]  /*7f80*/  @!P3 FMUL R111, R111, 16777216 ;  /* 0x4b8000006f6fb820 */ /* 0x000fe40000400000 */
[----:B------:R-:W-:Y:S02]  /*7f90*/  @!P3 FMUL R110, R110, 16777216 ;  /* 0x4b8000006e6eb820 */ /* 0x000fe40000400000 */
[----:B------:R-:W-:-:S02]  /*7fa0*/  @!P3 FMUL R103, R103, 16777216 ;  /* 0x4b8000006767b820 */ /* 0x000fc40000400000 */
[----:B------:R-:W-:Y:S01]  /*7fb0*/  @!P3 FMUL R102, R102, 16777216 ;  /* 0x4b8000006666b820 */ /* 0x000fe20000400000 */
[----:B------:R-:W-:Y:S01]  /*7fc0*/  ISETP.GE.U32.AND P3, PT, R57, 0x7f800000, PT ;  /* 0x7f8000003900780c */ /* 0x000fe20003f66070 */
[----:B------:R-:W-:Y:S02]  /*7fd0*/  @!P1 FMUL R15, R15, 16777216 ;  /* 0x4b8000000f0f9820 */ /* 0x000fe40000400000 */
[C---:B0-----:R-:W-:Y:S02]  /*7fe0*/  FMUL R10, R6.reuse, R155 ;  /* 0x0000009b060a7220 */ /* 0x041fe40000400000 */
[C---:B------:R-:W-:Y:S02]  /*7ff0*/  FMUL R11, R6.reuse, R154 ;  /* 0x0000009a060b7220 */ /* 0x040fe40000400000 */
[C---:B------:R-:W-:Y:S02]  /*8000*/  FMUL R13, R6.reuse, R147 ;  /* 0x00000093060d7220 */ /* 0x040fe40000400000 */
[----:B------:R-:W-:-:S02]  /*8010*/  FMUL R14, R6, R146 ;  /* 0x00000092060e7220 */ /* 0x000fc40000400000 */
[----:B------:R-:W-:Y:S01]  /*8020*/  FMUL R17, R6, R143 ;  /* 0x0000008f06117220 */ /* 0x000fe20000400000 */
[----:B------:R-:W-:Y:S01]  /*8030*/  F2FP.BF16.PACK_AB R55, R10, R13 ;  /* 0x0000000d0a37723e */ /* 0x000fe200000010ff */
[C---:B------:R-:W-:Y:S02]  /*8040*/  FMUL R18, R6.reuse, R142 ;  /* 0x0000008e06127220 */ /* 0x040fe40000400000 */
[C---:B------:R-:W-:Y:S02]  /*8050*/  FMUL R24, R6.reuse, R163 ;  /* 0x000000a306187220 */ /* 0x040fe40000400000 */
[C---:B------:R-:W-:Y:S02]  /*8060*/  FMUL R23, R6.reuse, R162 ;  /* 0x000000a206177220 */ /* 0x040fe40000400000 */
[C---:B------:R-:W-:Y:S02]  /*8070*/  FMUL R27, R6.reuse, R131 ;  /* 0x00000083061b7220 */ /* 0x040fe40000400000 */
[----:B------:R-:W-:-:S02]  /*8080*/  FMUL R28, R6, R130 ;  /* 0x00000082061c7220 */ /* 0x000fc40000400000 */
[C---:B------:R-:W-:Y:S02]  /*8090*/  FMUL R32, R6.reuse, R119 ;  /* 0x0000007706207220 */ /* 0x040fe40000400000 */
[C---:B------:R-:W-:Y:S02]  /*80a0*/  FMUL R31, R6.reuse, R118 ;  /* 0x00000076061f7220 */ /* 0x040fe40000400000 */
[C---:B------:R-:W-:Y:S01]  /*80b0*/  FMUL R35, R6.reuse, R111 ;  /* 0x0000006f06237220 */ /* 0x040fe20000400000 */
[----:B------:R-:W-:Y:S01]  /*80c0*/  F2FP.BF16.PACK_AB R53, R27, R32 ;  /* 0x000000201b35723e */ /* 0x000fe200000010ff */
[C---:B------:R-:W-:Y:S02]  /*80d0*/  FMUL R36, R6.reuse, R110 ;  /* 0x0000006e06247220 */ /* 0x040fe40000400000 */
[C---:B------:R-:W-:Y:S02]  /*80e0*/  FMUL R40, R6.reuse, R103 ;  /* 0x0000006706287220 */ /* 0x040fe40000400000 */
[----:B------:R-:W-:-:S02]  /*80f0*/  FMUL R39, R6, R102 ;  /* 0x0000006606277220 */ /* 0x000fc40000400000 */
[----:B------:R-:W0:Y:S01]  /*8100*/  MUFU.RCP R6, R15 ;  /* 0x0000000f00067308 */ /* 0x000e220000001000 */
[----:B------:R-:W-:Y:S01]  /*8110*/  @P2 FMUL R141, R141, 0.25 ;  /* 0x3e8000008d8d2820 */ /* 0x000fe20000400000 */
[----:B------:R-:W-:Y:S01]  /*8120*/  F2FP.BF16.PACK_AB R52, R35, R40 ;  /* 0x000000282334723e */ /* 0x000fe200000010ff */
[----:B------:R-:W-:Y:S01]  /*8130*/  @P2 FMUL R161, R161, 0.25 ;  /* 0x3e800000a1a12820 */ /* 0x000fe20000400000 */
[----:B------:R-:W-:Y:S01]  /*8140*/  F2FP.BF16.PACK_AB R36, R36, R39 ;  /* 0x000000272424723e */ /* 0x000fe200000010ff */
[----:B------:R-:W-:Y:S01]  /*8150*/  @!P1 FMUL R141, R141, 16777216 ;  /* 0x4b8000008d8d9820 */ /* 0x000fe20000400000 */
[----:B------:R-:W-:Y:S01]  /*8160*/  F2FP.BF16.PACK_AB R39, R11, R14 ;  /* 0x0000000e0b27723e */ /* 0x000fe200000010ff */
[----:B------:R-:W-:Y:S02]  /*8170*/  @!P1 FMUL R161, R161, 16777216 ;  /* 0x4b800000a1a19820 */ /* 0x000fe40000400000 */
[----:B------:R-:W-:Y:S02]  /*8180*/  @P2 FMUL R153, R153, 0.25 ;  /* 0x3e80000099992820 */ /* 0x000fe40000400000 */
[----:B------:R-:W-:-:S02]  /*8190*/  @P2 FMUL R152, R152, 0.25 ;  /* 0x3e80000098982820 */ /* 0x000fc40000400000 */
[----:B------:R-:W-:Y:S02]  /*81a0*/  @P2 FMUL R145, R145, 0.25 ;  /* 0x3e80000091912820 */ /* 0x000fe40000400000 */
[----:B------:R-:W-:Y:S02]  /*81b0*/  @P2 FMUL R144, R144, 0.25 ;  /* 0x3e80000090902820 */ /* 0x000fe40000400000 */
[C---:B0-----:R-:W-:Y:S02]  /*81c0*/  FMUL R19, R6.reuse, R141 ;  /* 0x0000008d06137220 */ /* 0x041fe40000400000 */
[----:B------:R-:W-:Y:S02]  /*81d0*/  FMUL R26, R6, R161 ;  /* 0x000000a1061a7220 */ /* 0x000fe40000400000 */
[----:B------:R-:W-:Y:S02]  /*81e0*/  @P2 FMUL R140, R140, 0.25 ;  /* 0x3e8000008c8c2820 */ /* 0x000fe40000400000 */
[----:B------:R-:W-:Y:S01]  /*81f0*/  @P2 FMUL R160, R160, 0.25 ;  /* 0x3e800000a0a02820 */ /* 0x000fe20000400000 */
[----:B------:R-:W-:Y:S01]  /*8200*/  F2FP.BF16.PACK_AB R50, R19, R26 ;  /* 0x0000001a1332723e */ /* 0x000fe200000010ff */
[----:B------:R-:W-:Y:S01]  /*8210*/  @P2 FMUL R129, R129, 0.25 ;  /* 0x3e80000081812820 */ /* 0x000fe20000400000 */
[----:B------:R-:W-:Y:S01]  /*8220*/  MOV R19, 0x3dc6b27f ;  /* 0x3dc6b27f00137802 */ /* 0x000fe20000000f00 */
[----:B------:R-:W-:-:S02]  /*8230*/  @P2 FMUL R128, R128, 0.25 ;  /* 0x3e80000080802820 */ /* 0x000fc40000400000 */
[----:B------:R-:W-:Y:S02]  /*8240*/  @P2 FMUL R117, R117, 0.25 ;  /* 0x3e80000075752820 */ /* 0x000fe40000400000 */
[----:B------:R-:W-:Y:S02]  /*8250*/  @P2 FMUL R116, R116, 0.25 ;  /* 0x3e80000074742820 */ /* 0x000fe40000400000 */
[----:B------:R-:W-:Y:S02]  /*8260*/  @P2 FMUL R109, R109, 0.25 ;  /* 0x3e8000006d6d2820 */ /* 0x000fe40000400000 */
[----:B------:R-:W-:Y:S02]  /*8270*/  @P2 FMUL R108, R108, 0.25 ;  /* 0x3e8000006c6c2820 */ /* 0x000fe40000400000 */
[----:B------:R-:W-:Y:S02]  /*8280*/  @P2 FMUL R101, R101, 0.25 ;  /* 0x3e80000065652820 */ /* 0x000fe40000400000 */
[----:B------:R-:W-:Y:S01]  /*8290*/  @P2 FMUL R100, R100, 0.25 ;  /* 0x3e80000064642820 */ /* 0x000fe20000400000 */
[C---:B------:R-:W-:Y:S01]  /*82a0*/  ISETP.GE.U32.AND P2, PT, R58.reuse, 0x7f800000, PT ;  /* 0x7f8000003a00780c */ /* 0x040fe20003f46070 */
[----:B------:R-:W-:-:S02]  /*82b0*/  IMAD.IADD R5, R58, 0x1, -R5 ;  /* 0x000000013a057824 */ /* 0x000fc400078e0a05 */
[----:B------:R-:W-:Y:S02]  /*82c0*/  @!P1 FMUL R153, R153, 16777216 ;  /* 0x4b80000099999820 */ /* 0x000fe40000400000 */
[----:B------:R-:W-:Y:S02]  /*82d0*/  @!P1 FMUL R152, R152, 16777216 ;  /* 0x4b80000098989820 */ /* 0x000fe40000400000 */
[----:B------:R-:W-:Y:S02]  /*82e0*/  @!P1 FMUL R145, R145, 16777216 ;  /* 0x4b80000091919820 */ /* 0x000fe40000400000 */
[----:B------:R-:W-:Y:S02]  /*82f0*/  @!P1 FMUL R144, R144, 16777216 ;  /* 0x4b80000090909820 */ /* 0x000fe40000400000 */
[----:B------:R-:W-:Y:S02]  /*8300*/  @!P1 FMUL R140, R140, 16777216 ;  /* 0x4b8000008c8c9820 */ /* 0x000fe40000400000 */
[----:B------:R-:W-:-:S02]  /*8310*/  @!P1 FMUL R160, R160, 16777216 ;  /* 0x4b800000a0a09820 */ /* 0x000fc40000400000 */
[----:B------:R-:W-:Y:S02]  /*8320*/  @!P1 FMUL R129, R129, 16777216 ;  /* 0x4b80000081819820 */ /* 0x000fe40000400000 */
[----:B------:R-:W-:Y:S02]  /*8330*/  @!P1 FMUL R128, R128, 16777216 ;  /* 0x4b80000080809820 */ /* 0x000fe40000400000 */
[----:B------:R-:W-:Y:S02]  /*8340*/  @!P1 FMUL R117, R117, 16777216 ;  /* 0x4b80000075759820 */ /* 0x000fe40000400000 */
[----:B------:R-:W-:Y:S02]  /*8350*/  @!P1 FMUL R116, R116, 16777216 ;  /* 0x4b80000074749820 */ /* 0x000fe40000400000 */
[----:B------:R-:W-:Y:S02]  /*8360*/  @!P1 FMUL R109, R109, 16777216 ;  /* 0x4b8000006d6d9820 */ /* 0x000fe40000400000 */
[----:B------:R-:W-:-:S02]  /*8370*/  @!P1 FMUL R108, R108, 16777216 ;  /* 0x4b8000006c6c9820 */ /* 0x000fc40000400000 */
[----:B------:R-:W-:Y:S02]  /*8380*/  @!P1 FMUL R101, R101, 16777216 ;  /* 0x4b80000065659820 */ /* 0x000fe40000400000 */
[----:B------:R-:W-:Y:S01]  /*8390*/  @!P1 FMUL R100, R100, 16777216 ;  /* 0x4b80000064649820 */ /* 0x000fe20000400000 */
[----:B------:R-:W-:Y:S01]  /*83a0*/  FSETP.NEU.AND P1, PT, R58, RZ, PT ;  /* 0x000000ff3a00720b */ /* 0x000fe20003f2d000 */
[----:B------:R-:W-:Y:S02]  /*83b0*/  FADD R5, R5, -1 ;  /* 0xbf80000005057421 */ /* 0x000fe40000000000 */
[----:B------:R-:W-:Y:S02]  /*83c0*/  FFMA.FTZ R4, R7, 1.1920928955078125e-07, R4 ;  /* 0x3400000007047823 */ /* 0x000fe40000010004 */
[C---:B------:R-:W-:Y:S02]  /*83d0*/  FMUL R7, R6.reuse, R153 ;  /* 0x0000009906077220 */ /* 0x040fe40000400000 */
[----:B------:R-:W-:-:S02]  /*83e0*/  FMUL R12, R6, R152 ;  /* 0x00000098060c7220 */ /* 0x000fc40000400000 */
[C---:B------:R-:W-:Y:S02]  /*83f0*/  FMUL R16, R6.reuse, R145 ;  /* 0x0000009106107220 */ /* 0x040fe40000400000 */
[C---:B------:R-:W-:Y:S02]  /*8400*/  FMUL R15, R6.reuse, R144 ;  /* 0x00000090060f7220 */ /* 0x040fe40000400000 */
[C---:B------:R-:W-:Y:S01]  /*8410*/  FMUL R22, R6.reuse, R140 ;  /* 0x0000008c06167220 */ /* 0x040fe20000400000 */
[----:B------:R-:W-:Y:S01]  /*8420*/  F2FP.BF16.PACK_AB R51, R7, R16 ;  /* 0x000000100733723e */ /* 0x000fe200000010ff */
[----:B------:R-:W-:Y:S01]  /*8430*/  FMUL R29, R6, R129 ;  /* 0x00000081061d7220 */ /* 0x000fe20000400000 */
[----:B------:R-:W-:Y:S01]  /*8440*/  F2FP.BF16.PACK_AB R47, R12, R15 ;  /* 0x0000000f0c2f723e */ /* 0x000fe200000010ff */
[C---:B------:R-:W-:Y:S02]  /*8450*/  FMUL R30, R6.reuse, R128 ;  /* 0x00000080061e7220 */ /* 0x040fe40000400000 */
[----:B------:R-:W-:-:S02]  /*8460*/  FMUL R37, R6, R109 ;  /* 0x0000006d06257220 */ /* 0x000fc40000400000 */
[C---:B------:R-:W-:Y:S02]  /*8470*/  FMUL R38, R6.reuse, R108 ;  /* 0x0000006c06267220 */ /* 0x040fe40000400000 */
[C---:B------:R-:W-:Y:S02]  /*8480*/  FMUL R41, R6.reuse, R100 ;  /* 0x0000006406297220 */ /* 0x040fe40000400000 */
[C---:B------:R-:W-:Y:S02]  /*8490*/  FMUL R42, R6.reuse, R101 ;  /* 0x00000065062a7220 */ /* 0x040fe40000400000 */
[----:B------:R-:W-:Y:S01]  /*84a0*/  FMUL R33, R6, R116 ;  /* 0x0000007406217220 */ /* 0x000fe20000400000 */
[----:B------:R-:W-:Y:S01]  /*84b0*/  F2FP.BF16.PACK_AB R44, R38, R41 ;  /* 0x00000029262c723e */ /* 0x000fe200000010ff */
[C---:B------:R-:W-:Y:S01]  /*84c0*/  FMUL R34, R6.reuse, R117 ;  /* 0x0000007506227220 */ /* 0x040fe20000400000 */
[----:B------:R-:W-:Y:S01]  /*84d0*/  F2FP.BF16.PACK_AB R48, R37, R42 ;  /* 0x0000002a2530723e */ /* 0x000fe200000010ff */
[----:B------:R-:W-:Y:S01]  /*84e0*/  FMUL R25, R6, R160 ;  /* 0x000000a006197220 */ /* 0x000fe20000400000 */
[----:B------:R-:W-:Y:S01]  /*84f0*/  F2FP.BF16.PACK_AB R45, R30, R33 ;  /* 0x000000211e2d723e */ /* 0x000fe200000010ff */
[----:B------:R-:W-:Y:S01]  /*8500*/  FFMA.FTZ R6, R5, R19, -0.16845393180847167969 ;  /* 0xbe2c7f3005067423 */ /* 0x000fe20000010013 */
[----:B------:R-:W-:Y:S01]  /*8510*/  F2FP.BF16.PACK_AB R49, R29, R34 ;  /* 0x000000221d31723e */ /* 0x000fe200000010ff */
[----:B------:R-:W-:Y:S01]  /*8520*/  IMAD R12, R54, c[0x0][0x1c8], RZ ;  /* 0x00007200360c7a24 */ /* 0x000fe200078e02ff */
[----:B------:R-:W-:Y:S01]  /*8530*/  F2FP.BF16.PACK_AB R46, R22, R25 ;  /* 0x00000019162e723e */ /* 0x000fe200000010ff */
[C---:B------:R-:W-:Y:S01]  /*8540*/  FFMA.FTZ R6, R5.reuse, R6, 0.1716887056827545166 ;  /* 0x3e2fcf2a05067423 */ /* 0x040fe20000010006 */
[----:B------:R-:W-:Y:S01]  /*8550*/  F2FP.BF16.PACK_AB R37, R28, R31 ;  /* 0x0000001f1c25723e */ /* 0x000fe200000010ff */
[----:B------:R-:W-:Y:S01]  /*8560*/  IMAD R15, R86, 0x2, R12 ;  /* 0x00000002560f7824 */ /* 0x000fe200078e020c */
[----:B------:R-:W-:Y:S01]  /*8570*/  F2FP.BF16.PACK_AB R38, R18, R23 ;  /* 0x000000171226723e */ /* 0x000fe200000010ff */
[----:B------:R-:W-:Y:S01]  /*8580*/  FFMA.FTZ R6, R5, R6, -0.17900948226451873779 ;  /* 0xbe374e4305067423 */ /* 0x000fe20000010006 */
[----:B------:R-:W-:Y:S01]  /*8590*/  F2FP.BF16.PACK_AB R54, R17, R24 ;  /* 0x000000181136723e */ /* 0x000fe200000010ff */
[----:B------:R-:W-:Y:S01]  /*85a0*/  FADD R8, R8, -1 ;  /* 0xbf80000008087421 */ /* 0x000fe20000000000 */
[----:B------:R-:W-:Y:S01]  /*85b0*/  LEA R11, R86, R15, 0x1 ;  /* 0x0000000f560b7211 */ /* 0x000fe200078e08ff */
[C---:B------:R-:W-:Y:S01]  /*85c0*/  FFMA.FTZ R6, R5.reuse, R6, 0.20512372255325317383 ;  /* 0x3e520bf405067423 */ /* 0x040fe20000010006 */
[----:B------:R-:W-:Y:S01]  /*85d0*/  STS.128 [R43], R44 ;  /* 0x0000002c2b007388 */ /* 0x000fe20000000c00 */
[----:B------:R-:W-:Y:S01]  /*85e0*/  FFMA.FTZ R7, R8, R19, -0.16845393180847167969 ;  /* 0xbe2c7f3008077423 */ /* 0x000fe20000010013 */
[----:B------:R-:W-:Y:S01]  /*85f0*/  LEA R10, R86, R11, 0x1 ;  /* 0x0000000b560a7211 */ /* 0x000fe200078e08ff */
[C---:B------:R-:W-:Y:S01]  /*8600*/  FFMA.FTZ R6, R5.reuse, R6, -0.24046532809734344482 ;  /* 0xbe763c8b05067423 */ /* 0x040fe20000010006 */
[----:B------:R0:W-:Y:S01]  /*8610*/  STS.128 [R43+0x400], R48 ;  /* 0x000400302b007388 */ /* 0x0001e20000000c00 */
[----:B------:R-:W-:Y:S01]  /*8620*/  FFMA.FTZ R7, R8, R7, 0.1716887056827545166 ;  /* 0x3e2fcf2a08077423 */ /* 0x000fe20000010007 */
[----:B------:R-:W-:Y:S01]  /*8630*/  LEA R13, R86, R10, 0x1 ;  /* 0x0000000a560d7211 */ /* 0x000fe200078e08ff */
[----:B------:R-:W-:Y:S01]  /*8640*/  FFMA.FTZ R6, R5, R6, 0.28857114911079406738 ;  /* 0x3e93bf9905067423 */ /* 0x000fe20000010006 */
[----:B------:R-:W-:Y:S01]  /*8650*/  STS.128 [R43+0x80], R36 ;  /* 0x000080242b007388 */ /* 0x000fe20000000c00 */
[C---:B------:R-:W-:Y:S01]  /*8660*/  FFMA.FTZ R7, R8.reuse, R7, -0.17900948226451873779 ;  /* 0xbe374e4308077423 */ /* 0x040fe20000010007 */
[----:B------:R-:W-:Y:S01]  /*8670*/  LEA R24, P4, R15, R20, 0x1 ;  /* 0x000000140f187211 */ /* 0x000fe200078808ff */
[----:B------:R-:W-:Y:S01]  /*8680*/  FFMA.FTZ R6, R5, R6, -0.36067417263984680176 ;  /* 0xbeb8aa4905067423 */ /* 0x000fe20000010006 */
[----:B------:R1:W-:Y:S01]  /*8690*/  STS.128 [R43+0x480], R52 ;  /* 0x000480342b007388 */ /* 0x0003e20000000c00 */
[----:B------:R-:W-:-:S03]  /*86a0*/  FFMA.FTZ R7, R8, R7, 0.20512372255325317383 ;  /* 0x3e520bf408077423 */ /* 0x000fc60000010007 */
[----:B------:R-:W-:Y:S01]  /*86b0*/  BAR.SYNC.DEFER_BLOCKING 0x0 ;  /* 0x0000000000007b1d */ /* 0x000fe20000010000 */
[----:B------:R-:W-:Y:S01]  /*86c0*/  FFMA.FTZ R6, R5, R6, 0.48089820146560668945 ;  /* 0x3ef6384a05067423 */ /* 0x000fe20000010006 */
[----:B------:R-:W-:Y:S01]  /*86d0*/  LEA R26, P5, R11, R20, 0x1 ;  /* 0x000000140b1a7211 */ /* 0x000fe200078a08ff */
[----:B------:R-:W-:Y:S01]  /*86e0*/  IMAD R14, R86, 0x2, R13 ;  /* 0x00000002560e7824 */ /* 0x000fe200078e020d */
[-C--:B------:R-:W-:Y:S01]  /*86f0*/  LEA.HI.X.SX32 R25, R15, R21.reuse, 0x1, P4 ;  /* 0x000000150f197211 */ /* 0x080fe200020f0eff */
[----:B------:R-:W-:Y:S01]  /*8700*/  FFMA.FTZ R6, R5, R6, -0.72134751081466674805 ;  /* 0xbf38aa3b05067423 */ /* 0x000fe20000010006 */
[----:B------:R-:W-:Y:S01]  /*8710*/  LEA.HI.X.SX32 R27, R11, R21, 0x1, P5 ;  /* 0x000000150b1b7211 */ /* 0x000fe200028f0eff */
[----:B------:R-:W-:Y:S01]  /*8720*/  FFMA.FTZ R7, R8, R7, -0.24046532809734344482 ;  /* 0xbe763c8b08077423 */ /* 0x000fe20000010007 */
[----:B------:R-:W-:Y:S01]  /*8730*/  LEA R16, R86, R14, 0x1 ;  /* 0x0000000e56107211 */ /* 0x000fe200078e08ff */
[C---:B------:R-:W-:Y:S01]  /*8740*/  FMUL R6, R5.reuse, R6 ;  /* 0x0000000605067220 */ /* 0x040fe20000400000 */
[-C--:B------:R-:W-:Y:S01]  /*8750*/  LEA R32, P4, R14, R20.reuse, 0x1 ;  /* 0x000000140e207211 */ /* 0x080fe200078808ff */
[----:B------:R-:W-:Y:S01]  /*8760*/  FFMA.FTZ R7, R8, R7, 0.28857114911079406738 ;  /* 0x3e93bf9908077423 */ /* 0x000fe20000010007 */
[----:B------:R-:W-:Y:S01]  /*8770*/  LEA R34, P5, R16, R20, 0x1 ;  /* 0x0000001410227211 */ /* 0x000fe200078a08ff */
[C---:B------:R-:W-:Y:S01]  /*8780*/  FMUL R6, R5.reuse, R6 ;  /* 0x0000000605067220 */ /* 0x040fe20000400000 */
[----:B0-----:R-:W-:Y:S01]  /*8790*/  LOP3.LUT R48, R56, 0x20, RZ, 0x3c, !PT ;  /* 0x0000002038307812 */ /* 0x001fe200078e3cff */
[----:B------:R-:W-:Y:S01]  /*87a0*/  FFMA.FTZ R7, R8, R7, -0.36067417263984680176 ;  /* 0xbeb8aa4908077423 */ /* 0x000fe20000010007 */
[----:B------:R-:W-:Y:S01]  /*87b0*/  LEA.HI.X.SX32 R33, R14, R21, 0x1, P4 ;  /* 0x000000150e217211 */ /* 0x000fe200020f0eff */
[----:B------:R-:W-:Y:S01]  /*87c0*/  FFMA.FTZ R5, R5, 1.4426950216293334961, R6 ;  /* 0x3fb8aa3b05057823 */ /* 0x000fe20000010006 */
[----:B------:R-:W-:Y:S01]  /*87d0*/  LEA R6, R86, R16, 0x1 ;  /* 0x0000001056067211 */ /* 0x000fe200078e08ff */
[----:B------:R-:W-:Y:S01]  /*87e0*/  FFMA.FTZ R7, R8, R7, 0.48089820146560668945 ;  /* 0x3ef6384a08077423 */ /* 0x000fe20000010007 */
[----:B------:R-:W-:Y:S01]  /*87f0*/  LEA.HI.X.SX32 R35, R16, R21, 0x1, P5 ;  /* 0x0000001510237211 */ /* 0x000fe200028f0eff */
[----:B------:R-:W-:Y:S01]  /*8800*/  FADD R84, R4, R5 ;  /* 0x0000000504547221 */ /* 0x000fe20000000000 */
[----:B------:R-:W-:Y:S01]  /*8810*/  @P2 MOV R5, 0x7f800000 ;  /* 0x7f80000000052802 */ /* 0x000fe20000000f00 */
[----:B------:R-:W-:Y:S01]  /*8820*/  IMAD R4, R86, 0x2, R6 ;  /* 0x0000000256047824 */ /* 0x000fe200078e0206 */
[----:B------:R-:W0:Y:S01]  /*8830*/  LDS.128 R16, [R56] ;  /* 0x0000000038107984 */ /* 0x000e220000000c00 */
[----:B------:R-:W-:-:S02]  /*8840*/  FFMA.FTZ R7, R8, R7, -0.72134751081466674805 ;  /* 0xbf38aa3b08077423 */ /* 0x000fc40000010007 */
[----:B------:R-:W-:Y:S01]  /*8850*/  @P2 FFMA.FTZ R84, R58, R5, +INF ;  /* 0x7f8000003a542423 */ /* 0x000fe20000010005 */
[----:B------:R-:W-:Y:S01]  /*8860*/  LEA R41, R86, R4, 0x1 ;  /* 0x0000000456297211 */ /* 0x000fe200078e08ff */
[----:B------:R-:W-:Y:S01]  /*8870*/  FMUL R7, R8, R7 ;  /* 0x0000000708077220 */ /* 0x000fe20000400000 */
[----:B------:R-:W-:Y:S02]  /*8880*/  FSETP.NEU.AND P2, PT, R57, RZ, PT ;  /* 0x000000ff3900720b */ /* 0x000fe40003f4d000 */
[----:B-1----:R-:W-:Y:S01]  /*8890*/  LEA R43, R86, R41, 0x1 ;  /* 0x00000029562b7211 */ /* 0x002fe200078e08ff */
[----:B------:R-:W-:Y:S01]  /*88a0*/  FMUL R7, R8, R7 ;  /* 0x0000000708077220 */ /* 0x000fe20000400000 */
[----:B------:R-:W-:Y:S02]  /*88b0*/  LOP3.LUT R5, R56, 0x60, RZ, 0x3c, !PT ;  /* 0x0000006038057812 */ /* 0x000fe400078e3cff */
[----:B------:R-:W-:Y:S01]  /*88c0*/  LEA R38, P4, R4, R20, 0x1 ;  /* 0x0000001404267211 */ /* 0x000fe200078808ff */
[----:B------:R-:W-:Y:S01]  /*88d0*/  IMAD R45, R86, 0x2, R43 ;  /* 0x00000002562d7824 */ /* 0x000fe200078e022b */
[----:B------:R-:W-:Y:S01]  /*88e0*/  FSEL R84, R84, -INF , P1 ;  /* 0xff80000054547808 */ /* 0x000fe20000800000 */
[----:B------:R-:W-:Y:S01]  /*88f0*/  FFMA.FTZ R8, R8, 1.4426950216293334961, R7 ;  /* 0x3fb8aa3b08087823 */ /* 0x000fe20000010007 */
[----:B------:R-:W-:-:S02]  /*8900*/  LEA.HI.X.SX32 R39, R4, R21, 0x1, P4 ;  /* 0x0000001504277211 */ /* 0x000fc400020f0eff */
[----:B------:R-:W-:Y:S01]  /*8910*/  LEA R47, R86, R45, 0x1 ;  /* 0x0000002d562f7211 */ /* 0x000fe200078e08ff */
[----:B------:R-:W-:Y:S01]  /*8920*/  FADD R85, R9, R8 ;  /* 0x0000000809557221 */ /* 0x000fe20000000000 */
[----:B------:R-:W-:Y:S01]  /*8930*/  @P3 MOV R8, 0x7f800000 ;  /* 0x7f80000000083802 */ /* 0x000fe20000000f00 */
[----:B------:R-:W-:Y:S01]  /*8940*/  FFMA R84, R84, 0.69314718246459960938, R3 ;  /* 0x3f31721854547823 */ /* 0x000fe20000000003 */
[C---:B------:R-:W-:Y:S02]  /*8950*/  LEA R49, R86.reuse, R47, 0x1 ;  /* 0x0000002f56317211 */ /* 0x040fe400078e08ff */
[----:B------:R-:W-:Y:S01]  /*8960*/  LEA R44, P4, R45, R20, 0x1 ;  /* 0x000000142d2c7211 */ /* 0x000fe200078808ff */
[----:B------:R-:W-:Y:S01]  /*8970*/  @P3 FFMA.FTZ R85, R57, R8, +INF ;  /* 0x7f80000039553423 */ /* 0x000fe20000010008 */
[----:B------:R-:W-:Y:S02]  /*8980*/  LEA R51, R86, R49, 0x1 ;  /* 0x0000003156337211 */ /* 0x000fe400078e08ff */
[----:B------:R-:W-:-:S02]  /*8990*/  LEA R22, P3, R12, R20, 0x1 ;  /* 0x000000140c167211 */ /* 0x000fc400078608ff */
[----:B------:R-:W-:Y:S01]  /*89a0*/  LOP3.LUT R8, R56, 0x40, RZ, 0x3c, !PT ;  /* 0x0000004038087812 */ /* 0x000fe200078e3cff */
[----:B------:R-:W-:Y:S01]  /*89b0*/  IMAD R53, R86, 0x2, R51 ;  /* 0x0000000256357824 */ /* 0x000fe200078e0233 */
[----:B------:R-:W-:Y:S02]  /*89c0*/  LEA.HI.X.SX32 R23, R12, R21, 0x1, P3 ;  /* 0x000000150c177211 */ /* 0x000fe400018f0eff */
[-C--:B------:R-:W-:Y:S02]  /*89d0*/  LEA R28, P3, R10, R20.reuse, 0x1 ;  /* 0x000000140a1c7211 */ /* 0x080fe400078608ff */
[----:B------:R-:W-:Y:S02]  /*89e0*/  LEA R55, R86, R53, 0x1 ;  /* 0x0000003556377211 */ /* 0x000fe400078e08ff */
[----:B------:R-:W-:Y:S02]  /*89f0*/  LEA.HI.X.SX32 R29, R10, R21, 0x1, P3 ;  /* 0x000000150a1d7211 */ /* 0x000fe400018f0eff */
[----:B------:R-:W-:Y:S01]  /*8a00*/  LEA R30, P3, R13, R20, 0x1 ;  /* 0x000000140d1e7211 */ /* 0x000fe200078608ff */
[----:B------:R-:W-:Y:S01]  /*8a10*/  LDS.128 R8, [R8] ;  /* 0x0000000008087984 */ /* 0x000fe20000000c00 */
[----:B------:R-:W-:-:S02]  /*8a20*/  LEA R57, R86, R55, 0x1 ;  /* 0x0000003756397211 */ /* 0x000fc400078e08ff */
[----:B------:R-:W-:Y:S01]  /*8a30*/  LEA.HI.X.SX32 R31, R13, R21, 0x1, P3 ;  /* 0x000000150d1f7211 */ /* 0x000fe200018f0eff */
[----:B0-----:R-:W-:Y:S01]  /*8a40*/  STG.E.U16 [R22.64], R16 ;  /* 0x0000001016007986 */ /* 0x001fe2000c101504 */
[-C--:B------:R-:W-:Y:S02]  /*8a50*/  LEA R36, P3, R6, R20.reuse, 0x1 ;  /* 0x0000001406247211 */ /* 0x080fe400078608ff */
[----:B------:R-:W-:Y:S01]  /*8a60*/  LEA R59, R86, R57, 0x1 ;  /* 0x00000039563b7211 */ /* 0x000fe200078e08ff */
[----:B------:R0:W1:Y:S01]  /*8a70*/  LDS.128 R12, [R48] ;  /* 0x00000000300c7984 */ /* 0x0000620000000c00 */
[----:B------:R-:W-:Y:S02]  /*8a80*/  LEA.HI.X.SX32 R37, R6, R21, 0x1, P3 ;  /* 0x0000001506257211 */ /* 0x000fe400018f0eff */
[-C--:B------:R-:W-:Y:S01]  /*8a90*/  LEA R40, P3, R41, R20.reuse, 0x1 ;  /* 0x0000001429287211 */ /* 0x080fe200078608ff */
[----:B------:R-:W2:Y:S01]  /*8aa0*/  LDS.128 R4, [R5] ;  /* 0x0000000005047984 */ /* 0x000ea20000000c00 */
[----:B------:R-:W-:Y:S01]  /*8ab0*/  IMAD R61, R86, 0x2, R59 ;  /* 0x00000002563d7824 */ /* 0x000fe200078e023b */
[----:B------:R-:W-:-:S02]  /*8ac0*/  LEA R46, P5, R47, R20, 0x1 ;  /* 0x000000142f2e7211 */ /* 0x000fc400078a08ff */
[----:B------:R-:W-:Y:S02]  /*8ad0*/  LEA.HI.X.SX32 R41, R41, R21, 0x1, P3 ;  /* 0x0000001529297211 */ /* 0x000fe400018f0eff */
[C---:B------:R-:W-:Y:S02]  /*8ae0*/  LEA R63, R86.reuse, R61, 0x1 ;  /* 0x0000003d563f7211 */ /* 0x040fe400078e08ff */
[C---:B------:R-:W-:Y:S02]  /*8af0*/  LEA R42, P3, R43.reuse, R20, 0x1 ;  /* 0x000000142b2a7211 */ /* 0x040fe400078608ff */
[C---:B------:R-:W-:Y:S02]  /*8b00*/  LEA R65, R86.reuse, R63, 0x1 ;  /* 0x0000003f56417211 */ /* 0x040fe400078e08ff */
[----:B------:R-:W-:Y:S02]  /*8b10*/  LEA.HI.X.SX32 R43, R43, R21, 0x1, P3 ;  /* 0x000000152b2b7211 */ /* 0x000fe400018f0eff */
[----:B------:R-:W-:-:S02]  /*8b20*/  LEA R67, R86, R65, 0x1 ;  /* 0x0000004156437211 */ /* 0x000fc400078e08ff */
[-C--:B------:R-:W-:Y:S02]  /*8b30*/  LEA.HI.X.SX32 R45, R45, R21.reuse, 0x1, P4 ;  /* 0x000000152d2d7211 */ /* 0x080fe400020f0eff */
[-C--:B0-----:R-:W-:Y:S01]  /*8b40*/  LEA R48, P3, R49, R20.reuse, 0x1 ;  /* 0x0000001431307211 */ /* 0x081fe200078608ff */
[C---:B------:R-:W-:Y:S01]  /*8b50*/  IMAD R69, R86.reuse, 0x2, R67 ;  /* 0x0000000256457824 */ /* 0x040fe200078e0243 */
[----:B------:R-:W-:Y:S02]  /*8b60*/  LEA.HI.X.SX32 R47, R47, R21, 0x1, P5 ;  /* 0x000000152f2f7211 */ /* 0x000fe400028f0eff */
[-C--:B------:R-:W-:Y:S02]  /*8b70*/  LEA R50, P4, R51, R20.reuse, 0x1 ;  /* 0x0000001433327211 */ /* 0x080fe400078808ff */
[----:B------:R-:W-:Y:S02]  /*8b80*/  LEA R71, R86, R69, 0x1 ;  /* 0x0000004556477211 */ /* 0x000fe400078e08ff */
[----:B------:R-:W-:-:S02]  /*8b90*/  LEA R52, P5, R53, R20, 0x1 ;  /* 0x0000001435347211 */ /* 0x000fc400078a08ff */
[C---:B------:R-:W-:Y:S02]  /*8ba0*/  LEA R73, R86.reuse, R71, 0x1 ;  /* 0x0000004756497211 */ /* 0x040fe400078e08ff */
[----:B------:R-:W-:Y:S02]  /*8bb0*/  LEA.HI.X.SX32 R49, R49, R21, 0x1, P3 ;  /* 0x0000001531317211 */ /* 0x000fe400018f0eff */
[C---:B------:R-:W-:Y:S02]  /*8bc0*/  LEA R75, R86.reuse, R73, 0x1 ;  /* 0x00000049564b7211 */ /* 0x040fe400078e08ff */
[----:B------:R-:W-:Y:S02]  /*8bd0*/  LEA.HI.X.SX32 R51, R51, R21, 0x1, P4 ;  /* 0x0000001533337211 */ /* 0x000fe400020f0eff */
[----:B------:R-:W-:Y:S01]  /*8be0*/  LEA R54, P3, R55, R20, 0x1 ;  /* 0x0000001437367211 */ /* 0x000fe200078608ff */
[----:B------:R-:W-:Y:S01]  /*8bf0*/  IMAD R77, R86, 0x2, R75 ;  /* 0x00000002564d7824 */ /* 0x000fe200078e024b */
[----:B-1----:R0:W-:Y:S01]  /*8c00*/  STG.E.U16 [R24.64], R12 ;  /* 0x0000000c18007986 */ /* 0x0021e2000c101504 */
[----:B------:R-:W-:-:S02]  /*8c10*/  PRMT R23, R16, 0x7632, R23 ;  /* 0x0000763210177816 */ /* 0x000fc40000000017 */
[-C--:B------:R-:W-:Y:S01]  /*8c20*/  LEA.HI.X.SX32 R53, R53, R21.reuse, 0x1, P5 ;  /* 0x0000001535357211 */ /* 0x080fe200028f0eff */
[----:B------:R1:W-:Y:S01]  /*8c30*/  STG.E.U16 [R26.64], R8 ;  /* 0x000000081a007986 */ /* 0x0003e2000c101504 */
[-C--:B------:R-:W-:Y:S02]  /*8c40*/  LEA R56, P4, R57, R20.reuse, 0x1 ;  /* 0x0000001439387211 */ /* 0x080fe400078808ff */
[----:B------:R-:W-:Y:S01]  /*8c50*/  LEA R58, P5, R59, R20, 0x1 ;  /* 0x000000143b3a7211 */ /* 0x000fe200078a08ff */
[----:B--2---:R2:W-:Y:S01]  /*8c60*/  STG.E.U16 [R28.64], R4 ;  /* 0x000000041c007986 */ /* 0x0045e2000c101504 */
[-C--:B------:R-:W-:Y:S02]  /*8c70*/  LEA.HI.X.SX32 R55, R55, R21.reuse, 0x1, P3 ;  /* 0x0000001537377211 */ /* 0x080fe400018f0eff */
[----:B------:R-:W-:Y:S01]  /*8c80*/  LEA.HI.X.SX32 R57, R57, R21, 0x1, P4 ;  /* 0x0000001539397211 */ /* 0x000fe200020f0eff */
[----:B------:R3:W-:Y:S01]  /*8c90*/  STG.E.U16 [R30.64], R23 ;  /* 0x000000171e007986 */ /* 0x0007e2000c101504 */
[----:B0-----:R-:W-:-:S02]  /*8ca0*/  PRMT R25, R12, 0x7632, R25 ;  /* 0x000076320c197816 */ /* 0x001fc40000000019 */
[-C--:B------:R-:W-:Y:S02]  /*8cb0*/  LEA R60, P3, R61, R20.reuse, 0x1 ;  /* 0x000000143d3c7211 */ /* 0x080fe400078608ff */
[----:B-1----:R-:W-:Y:S01]  /*8cc0*/  PRMT R27, R8, 0x7632, R27 ;  /* 0x00007632081b7816 */ /* 0x002fe2000000001b */
[----:B------:R0:W-:Y:S01]  /*8cd0*/  STG.E.U16 [R32.64], R25 ;  /* 0x0000001920007986 */ /* 0x0001e2000c101504 */
[----:B------:R-:W-:Y:S02]  /*8ce0*/  LEA R79, R86, R77, 0x1 ;  /* 0x0000004d564f7211 */ /* 0x000fe400078e08ff */
[----:B--2---:R-:W-:Y:S01]  /*8cf0*/  PRMT R29, R4, 0x7632, R29 ;  /* 0x00007632041d7816 */ /* 0x004fe2000000001d */
[----:B------:R1:W-:Y:S01]  /*8d00*/  STG.E.U16 [R34.64], R27 ;  /* 0x0000001b22007986 */ /* 0x0003e2000c101504 */
[----:B------:R-:W-:Y:S02]  /*8d10*/  LEA.HI.X.SX32 R59, R59, R21, 0x1, P5 ;  /* 0x000000153b3b7211 */ /* 0x000fe400028f0eff */
[-C--:B------:R-:W-:Y:S01]  /*8d20*/  LEA R62, P4, R63, R20.reuse, 0x1 ;  /* 0x000000143f3e7211 */ /* 0x080fe200078808ff */
[----:B------:R-:W-:Y:S01]  /*8d30*/  STG.E.U16 [R36.64], R29 ;  /* 0x0000001d24007986 */ /* 0x000fe2000c101504 */
[----:B------:R-:W-:-:S02]  /*8d40*/  LEA R64, P5, R65, R20, 0x1 ;  /* 0x0000001441407211 */ /* 0x000fc400078a08ff */
[----:B------:R-:W-:Y:S01]  /*8d50*/  PRMT R4, R17, 0x7632, R4 ;  /* 0x0000763211047816 */ /* 0x000fe20000000004 */
[----:B------:R2:W-:Y:S01]  /*8d60*/  STG.E.U16 [R38.64], R17 ;  /* 0x0000001126007986 */ /* 0x0005e2000c101504 */
[----:B------:R-:W-:Y:S02]  /*8d70*/  LEA.HI.X.SX32 R61, R61, R21, 0x1, P3 ;  /* 0x000000153d3d7211 */ /* 0x000fe400018f0eff */
[----:B------:R-:W-:Y:S01]  /*8d80*/  LEA R81, R86, R79, 0x1 ;  /* 0x0000004f56517211 */ /* 0x000fe200078e08ff */
[----:B------:R4:W-:Y:S01]  /*8d90*/  STG.E.U16 [R40.64], R13 ;  /* 0x0000000d28007986 */ /* 0x0009e2000c101504 */
[----:B------:R-:W-:Y:S02]  /*8da0*/  PRMT R24, R13, 0x7632, R24 ;  /* 0x000076320d187816 */ /* 0x000fe40000000018 */
[----:B------:R-:W-:Y:S01]  /*8db0*/  LEA.HI.X.SX32 R63, R63, R21, 0x1, P4 ;  /* 0x000000153f3f7211 */ /* 0x000fe200020f0eff */
[----:B------:R-:W-:Y:S01]  /*8dc0*/  STG.E.U16 [R42.64], R9 ;  /* 0x000000092a007986 */ /* 0x000fe2000c101504 */
[----:B------:R-:W-:-:S02]  /*8dd0*/  LEA R66, P3, R67, R20, 0x1 ;  /* 0x0000001443427211 */ /* 0x000fc400078608ff */
[----:B------:R-:W-:Y:S01]  /*8de0*/  PRMT R8, R9, 0x7632, R8 ;  /* 0x0000763209087816 */ /* 0x000fe20000000008 */
[----:B------:R-:W-:Y:S01]  /*8df0*/  STG.E.U16 [R44.64], R5 ;  /* 0x000000052c007986 */ /* 0x000fe2000c101504 */
[----:B------:R-:W-:Y:S02]  /*8e00*/  LEA.HI.X.SX32 R65, R65, R21, 0x1, P5 ;  /* 0x0000001541417211 */ /* 0x000fe400028f0eff */
[-C--:B------:R-:W-:Y:S01]  /*8e10*/  LEA R68, P4, R69, R20.reuse, 0x1 ;  /* 0x0000001445447211 */ /* 0x080fe200078808ff */
[----:B------:R-:W-:Y:S01]  /*8e20*/  STG.E.U16 [R46.64], R4 ;  /* 0x000000042e007986 */ /* 0x000fe2000c101504 */
[----:B------:R-:W-:Y:S02]  /*8e30*/  PRMT R26, R5, 0x7632, R26 ;  /* 0x00007632051a7816 */ /* 0x000fe4000000001a */
[----:B------:R-:W-:Y:S01]  /*8e40*/  LEA R70, P5, R71, R20, 0x1 ;  /* 0x0000001447467211 */ /* 0x000fe200078a08ff */
[----:B------:R-:W-:Y:S01]  /*8e50*/  STG.E.U16 [R48.64], R24 ;  /* 0x0000001830007986 */ /* 0x000fe2000c101504 */
[----:B------:R-:W-:-:S02]  /*8e60*/  LEA R83, R86, R81, 0x1 ;  /* 0x0000005156537211 */ /* 0x000fc400078e08ff */
[-C--:B------:R-:W-:Y:S01]  /*8e70*/  LEA.HI.X.SX32 R67, R67, R21.reuse, 0x1, P3 ;  /* 0x0000001543437211 */ /* 0x080fe200018f0eff */
[----:B------:R-:W-:Y:S01]  /*8e80*/  STG.E.U16 [R50.64], R8 ;  /* 0x0000000832007986 */ /* 0x000fe2000c101504 */
[-C--:B------:R-:W-:Y:S01]  /*8e90*/  LEA.HI.X.SX32 R69, R69, R21.reuse, 0x1, P4 ;  /* 0x0000001545457211 */ /* 0x080fe200020f0eff */
[----:B------:R-:W-:Y:S01]  /*8ea0*/  IMAD R86, R86, 0x2, R83 ;  /* 0x0000000256567824 */ /* 0x000fe200078e0253 */
[-C--:B------:R-:W-:Y:S01]  /*8eb0*/  LEA R72, P3, R73, R20.reuse, 0x1 ;  /* 0x0000001449487211 */ /* 0x080fe200078608ff */
[----:B------:R-:W-:Y:S01]  /*8ec0*/  STG.E.U16 [R52.64], R26 ;  /* 0x0000001a34007986 */ /* 0x000fe2000c101504 */
[----:B------:R-:W-:Y:S02]  /*8ed0*/  LEA.HI.X.SX32 R71, R71, R21, 0x1, P5 ;  /* 0x0000001547477211 */ /* 0x000fe400028f0eff */
[----:B------:R-:W-:Y:S01]  /*8ee0*/  LEA R74, P4, R75, R20, 0x1 ;  /* 0x000000144b4a7211 */ /* 0x000fe200078808ff */
[----:B------:R-:W-:Y:S01]  /*8ef0*/  STG.E.U16 [R54.64], R18 ;  /* 0x0000001236007986 */ /* 0x000fe2000c101504 */
[----:B---3--:R-:W-:-:S02]  /*8f00*/  PRMT R31, R18, 0x7632, R31 ;  /* 0x00007632121f7816 */ /* 0x008fc4000000001f */
[----:B------:R-:W-:Y:S01]  /*8f10*/  LEA R76, P5, R77, R20, 0x1 ;  /* 0x000000144d4c7211 */ /* 0x000fe200078a08ff */
[----:B------:R-:W-:Y:S01]  /*8f20*/  STG.E.U16 [R56.64], R14 ;  /* 0x0000000e38007986 */ /* 0x000fe2000c101504 */
[----:B0-----:R-:W-:Y:S02]  /*8f30*/  PRMT R32, R14, 0x7632, R32 ;  /* 0x000076320e207816 */ /* 0x001fe40000000020 */
[----:B------:R-:W-:Y:S01]  /*8f40*/  PRMT R33, R10, 0x7632, R33 ;  /* 0x000076320a217816 */ /* 0x000fe20000000021 */
[----:B------:R0:W-:Y:S01]  /*8f50*/  STG.E.U16 [R58.64], R10 ;  /* 0x0000000a3a007986 */ /* 0x0001e2000c101504 */
[-C--:B------:R-:W-:Y:S02]  /*8f60*/  LEA.HI.X.SX32 R73, R73, R21.reuse, 0x1, P3 ;  /* 0x0000001549497211 */ /* 0x080fe400018f0eff */
[----:B-1----:R-:W-:Y:S01]  /*8f70*/  PRMT R34, R6, 0x7632, R34 ;  /* 0x0000763206227816 */ /* 0x002fe20000000022 */
[----:B------:R1:W-:Y:S01]  /*8f80*/  STG.E.U16 [R60.64], R6 ;  /* 0x000000063c007986 */ /* 0x0003e2000c101504 */
[----:B------:R-:W-:-:S02]  /*8f90*/  LEA.HI.X.SX32 R75, R75, R21, 0x1, P4 ;  /* 0x000000154b4b7211 */ /* 0x000fc400020f0eff */
[-C--:B------:R-:W-:Y:S01]  /*8fa0*/  LEA R78, P3, R79, R20.reuse, 0x1 ;  /* 0x000000144f4e7211 */ /* 0x080fe200078608ff */
[----:B------:R1:W-:Y:S01]  /*8fb0*/  STG.E.U16 [R62.64], R31 ;  /* 0x0000001f3e007986 */ /* 0x0003e2000c101504 */
[-C--:B------:R-:W-:Y:S02]  /*8fc0*/  LEA.HI.X.SX32 R77, R77, R21.reuse, 0x1, P5 ;  /* 0x000000154d4d7211 */ /* 0x080fe400028f0eff */
[-C--:B------:R-:W-:Y:S01]  /*8fd0*/  LEA R80, P4, R81, R20.reuse, 0x1 ;  /* 0x0000001451507211 */ /* 0x080fe200078808ff */
[----:B------:R1:W-:Y:S01]  /*8fe0*/  STG.E.U16 [R64.64], R32 ;  /* 0x0000002040007986 */ /* 0x0003e2000c101504 */
[-C--:B------:R-:W-:Y:S02]  /*8ff0*/  LEA R82, P5, R83, R20.reuse, 0x1 ;  /* 0x0000001453527211 */ /* 0x080fe400078a08ff */
[----:B------:R-:W-:Y:S01]  /*9000*/  LEA R20, P6, R86, R20, 0x1 ;  /* 0x0000001456147211 */ /* 0x000fe200078c08ff */
[----:B------:R1:W-:Y:S01]  /*9010*/  STG.E.U16 [R66.64], R33 ;  /* 0x0000002142007986 */ /* 0x0003e2000c101504 */
[----:B------:R-:W-:-:S02]  /*9020*/  LEA.HI.X.SX32 R79, R79, R21, 0x1, P3 ;  /* 0x000000154f4f7211 */ /* 0x000fc400018f0eff */
[----:B--2---:R-:W-:Y:S01]  /*9030*/  PRMT R39, R19, 0x7632, R39 ;  /* 0x0000763213277816 */ /* 0x004fe20000000027 */
[----:B------:R1:W-:Y:S01]  /*9040*/  STG.E.U16 [R68.64], R34 ;  /* 0x0000002244007986 */ /* 0x0003e2000c101504 */
[-C--:B------:R-:W-:Y:S02]  /*9050*/  LEA.HI.X.SX32 R81, R81, R21.reuse, 0x1, P4 ;  /* 0x0000001551517211 */ /* 0x080fe400020f0eff */
[----:B----4-:R-:W-:Y:S01]  /*9060*/  PRMT R40, R15, 0x7632, R40 ;  /* 0x000076320f287816 */ /* 0x010fe20000000028 */
[----:B------:R1:W-:Y:S01]  /*9070*/  STG.E.U16 [R70.64], R19 ;  /* 0x0000001346007986 */ /* 0x0003e2000c101504 */
[-C--:B------:R-:W-:Y:S02]  /*9080*/  LEA.HI.X.SX32 R83, R83, R21.reuse, 0x1, P5 ;  /* 0x0000001553537211 */ /* 0x080fe400028f0eff */
[----:B------:R-:W-:Y:S01]  /*9090*/  PRMT R41, R11, 0x7632, R41 ;  /* 0x000076320b297816 */ /* 0x000fe20000000029 */
[----:B------:R1:W-:Y:S01]  /*90a0*/  STG.E.U16 [R72.64], R15 ;  /* 0x0000000f48007986 */ /* 0x0003e2000c101504 */
[----:B------:R-:W-:-:S02]  /*90b0*/  LEA.HI.X.SX32 R21, R86, R21, 0x1, P6 ;  /* 0x0000001556157211 */ /* 0x000fc400030f0eff */
[----:B0-----:R-:W-:Y:S01]  /*90c0*/  PRMT R10, R7, 0x7632, R10 ;  /* 0x00007632070a7816 */ /* 0x001fe2000000000a */
[----:B------:R1:W-:Y:S01]  /*90d0*/  STG.E.U16 [R74.64], R11 ;  /* 0x0000000b4a007986 */ /* 0x0003e2000c101504 */
[----:B------:R-:W-:-:S03]  /*90e0*/  FSEL R85, R85, -INF , P2 ;  /* 0xff80000055557808 */ /* 0x000fc60001000000 */
[----:B------:R1:W-:Y:S02]  /*90f0*/  STG.E.U16 [R76.64], R7 ;  /* 0x000000074c007986 */ /* 0x0003e4000c101504 */
[----:B------:R-:W-:Y:S01]  /*9100*/  FFMA R85, R85, 0.69314718246459960938, R2 ;  /* 0x3f31721855557823 */ /* 0x000fe20000000002 */
[----:B------:R-:W-:Y:S01]  /*9110*/  LOP3.LUT R2, R88, 0xf8, RZ, 0xc0, !PT ;  /* 0x000000f858027812 */ /* 0x000fe200078ec0ff */
[----:B------:R1:W-:Y:S04]  /*9120*/  STG.E.U16 [R78.64], R39 ;  /* 0x000000274e007986 */ /* 0x0003e8000c101504 */
[----:B------:R1:W-:Y:S04]  /*9130*/  STG.E.U16 [R80.64], R40 ;  /* 0x0000002850007986 */ /* 0x0003e8000c101504 */
[----:B------:R1:W-:Y:S04]  /*9140*/  STG.E.U16 [R82.64], R41 ;  /* 0x0000002952007986 */ /* 0x0003e8000c101504 */
[----:B------:R1:W-:Y:S04]  /*9150*/  STG.E.U16 [R20.64], R10 ;  /* 0x0000000a14007986 */ /* 0x0003e8000c101504 */
[----:B------:R-:W-:Y:S06]  /*9160*/  BAR.SYNC.DEFER_BLOCKING 0x0 ;  /* 0x0000000000007b1d */ /* 0x000fec0000010000 */
[----:B------:R1:W-:Y:S04]  /*9170*/  STS.64 [R2], R84 ;  /* 0x0000005402007388 */ /* 0x0003e80000000a00 */
[----:B------:R-:W-:Y:S06]  /*9180*/  BAR.SYNC.DEFER_BLOCKING 0x0 ;  /* 0x0000000000007b1d */ /* 0x000fec0000010000 */
[----:B------:R-:W-:Y:S05]  /*9190*/  @P0 EXIT ;  /* 0x000000000000094d */ /* 0x000fea0003800000 */
[----:B-1----:R-:W0:Y:S01]  /*91a0*/  LDS R7, [R0] ;  /* 0x0000000000077984 */ /* 0x002e220000000800 */
[----:B------:R-:W-:Y:S01]  /*91b0*/  IMAD R2, R89, c[0x0][0x1cc], RZ ;  /* 0x0000730059027a24 */ /* 0x000fe200078e02ff */
[C---:B------:R-:W-:Y:S01]  /*91c0*/  SHF.L.U32 R6, R87.reuse, 0x2, RZ ;  /* 0x0000000257067819 */ /* 0x040fe200000006ff */
[----:B------:R-:W-:-:S03]  /*91d0*/  IMAD.HI R5, R87, 0x4, RZ ;  /* 0x0000000457057827 */ /* 0x000fc600078e02ff */
[C---:B------:R-:W-:Y:S01]  /*91e0*/  SHF.L.U32 R3, R2.reuse, 0x2, RZ ;  /* 0x0000000202037819 */ /* 0x040fe200000006ff */
[----:B------:R-:W-:-:S03]  /*91f0*/  IMAD.HI R4, R2, 0x4, RZ ;  /* 0x0000000402047827 */ /* 0x000fc600078e02ff */
[----:B------:R-:W-:-:S04]  /*9200*/  IADD3 R2, P0, P1, R6, c[0x0][0x180], R3 ;  /* 0x0000600006027a10 */ /* 0x000fc8000791e003 */
[----:B------:R-:W-:-:S05]  /*9210*/  IADD3.X R3, R5, c[0x0][0x184], R4, P0, P1 ;  /* 0x0000610005037a10 */ /* 0x000fca00007e2404 */
[----:B0-----:R-:W-:Y:S01]  /*9220*/  STG.E [R2.64], R7 ;  /* 0x0000000702007986 */ /* 0x001fe2000c101904 */
[----:B------:R-:W-:Y:S05]  /*9230*/  EXIT ;  /* 0x000000000000794d */ /* 0x000fea0003800000 */
.L_x_3:
[----:B------:R-:W-:-:S00]  /*9240*/  BRA `(.L_x_3) ;  /* 0xfffffff000007947 */ /* 0x000fc0000383ffff */
[----:B------:R-:W-:-:S00]  /*9250*/  NOP ;  /* 0x0000000000007918 */ /* 0x000fc00000000000 */
        /* <DEDUP_REMOVED lines=10> */
.L_x_4:


//--------------------- .nv.global.init           --------------------------
	.section	.nv.global.init,"aw",@progbits
.nv.global.init:
	.type		_$_str,@object
	.size		_$_str,(.L_0 - _$_str)
_$_str:
        /*0000*/ 	.byte	0x5f, 0x5f, 0x43, 0x55, 0x44, 0x41, 0x5f, 0x46, 0x54, 0x5a, 0x00
.L_0:


//--------------------- .nv.shared.attn_fwd       --------------------------
	.section	.nv.shared.attn_fwd,"aw",@nobits
	.sectionflags	@""
	.align	16
